	.target	sm_90a

	.elftype	@"ET_EXEC"


//--------------------- .note.nv.tkinfo           --------------------------
	.section	.note.nv.tkinfo,"",@"SHT_NOTE"
	.sectionflags	@"SHF_NOTE_NV_TKINFO"
	.tkinfo
        /*0018*/ 	.word	0x00000002
        /*0030*/ 	.string	""
        /*0030*/ 	.string	"ptxas"
        /*0030*/ 	.string	"Cuda compilation tools, release 13.0, V13.0.88"
        /*0030*/ 	.string	"Build cuda_13.0.r13.0/compiler.36424714_0"
        /*0030*/ 	.string	"-arch sm_90a -m 64 "



//--------------------- .note.nv.cuinfo           --------------------------
	.section	.note.nv.cuinfo,"",@"SHT_NOTE"
	.sectionflags	@"SHF_NOTE_NV_CUINFO"
        /*0018*/ 	.short	0x0002
        /*001a*/ 	.short	0x005a
        /*001c*/ 	.short	0x0082
	.zero		2


//--------------------- .nv.info                  --------------------------
	.section	.nv.info,"",@"SHT_CUDA_INFO"
	.align	4


	//----- nvinfo : EIATTR_REGCOUNT
	.align		4
        /*0000*/ 	.byte	0x04, 0x2f
        /*0002*/ 	.short	(.L_12 - .L_11)
	.align		4
.L_11:
        /*0004*/ 	.word	index@(_ZN7cutlass13device_kernelINS_4gemm6kernel13GemmUniversalIN4cute5tupleIJiiiiEEENS1_10collective13CollectiveMmaINS1_37MainloopSm90TmaGmmaWarpSpecializedFP8ILi22ENS5_IJNS4_1CILi1EEESB_SB_EEENS1_35KernelTmaWarpSpecializedCooperativeEEENS5_IJNSA_ILi256EEENSA_ILi64EEENSA_ILi32EEEEEENS_12float_e4m3_tENS5_IJlSB_lEEESJ_SK_NS4_8TiledMMAINS4_8MMA_AtomIJNS4_4SM904GMMA30MMA_64x64x32_F32E4M3E4M3_SS_TNILNSO_7ScaleInE1ELSQ_1EEEEEENS4_6LayoutINS5_IJNSA_ILi2EEESB_SB_EEENS5_IJSB_NSA_ILi0EEESW_EEEEENS5_IJNS4_10UnderscoreESZ_SZ_EEEEENS4_13SM90_TMA_LOADENS4_14ComposedLayoutINS4_7SwizzleILi1ELi4ELi3EEENS4_18smem_ptr_flag_bitsILi8EEENST_INS5_IJNSA_ILi8EEESH_EEENS5_IJSH_SB_EEEEEEEvNS4_8identityES12_S1C_vS1D_EENS_8epilogue10collective6detail29Sm90TmaWarpSpecializedAdapterINS1G_15DefaultEpilogueISJ_SK_SK_NS1F_6thread17LinearCombinationISJ_Li1EffLNS1K_9ScaleType4KindE0ELNS_15FloatRoundStyleE2ESJ_EENS1_15EpilogueDefaultEEEEEvvEEEEvNT_6ParamsE)
        /*0008*/ 	.word	0x000000a8


	//----- nvinfo : EIATTR_FRAME_SIZE
	.align		4
.L_12:
        /*000c*/ 	.byte	0x04, 0x11
        /*000e*/ 	.short	(.L_14 - .L_13)
	.align		4
.L_13:
        /*0010*/ 	.word	index@(_ZN7cutlass13device_kernelINS_4gemm6kernel13GemmUniversalIN4cute5tupleIJiiiiEEENS1_10collective13CollectiveMmaINS1_37MainloopSm90TmaGmmaWarpSpecializedFP8ILi22ENS5_IJNS4_1CILi1EEESB_SB_EEENS1_35KernelTmaWarpSpecializedCooperativeEEENS5_IJNSA_ILi256EEENSA_ILi64EEENSA_ILi32EEEEEENS_12float_e4m3_tENS5_IJlSB_lEEESJ_SK_NS4_8TiledMMAINS4_8MMA_AtomIJNS4_4SM904GMMA30MMA_64x64x32_F32E4M3E4M3_SS_TNILNSO_7ScaleInE1ELSQ_1EEEEEENS4_6LayoutINS5_IJNSA_ILi2EEESB_SB_EEENS5_IJSB_NSA_ILi0EEESW_EEEEENS5_IJNS4_10UnderscoreESZ_SZ_EEEEENS4_13SM90_TMA_LOADENS4_14ComposedLayoutINS4_7SwizzleILi1ELi4ELi3EEENS4_18smem_ptr_flag_bitsILi8EEENST_INS5_IJNSA_ILi8EEESH_EEENS5_IJSH_SB_EEEEEEEvNS4_8identityES12_S1C_vS1D_EENS_8epilogue10collective6detail29Sm90TmaWarpSpecializedAdapterINS1G_15DefaultEpilogueISJ_SK_SK_NS1F_6thread17LinearCombinationISJ_Li1EffLNS1K_9ScaleType4KindE0ELNS_15FloatRoundStyleE2ESJ_EENS1_15EpilogueDefaultEEEEEvvEEEEvNT_6ParamsE)
        /*0014*/ 	.word	0x00000000


	//----- nvinfo : EIATTR_MIN_STACK_SIZE
	.align		4
.L_14:
        /*0018*/ 	.byte	0x04, 0x12
        /*001a*/ 	.short	(.L_16 - .L_15)
	.align		4
.L_15:
        /*001c*/ 	.word	index@(_ZN7cutlass13device_kernelINS_4gemm6kernel13GemmUniversalIN4cute5tupleIJiiiiEEENS1_10collective13CollectiveMmaINS1_37MainloopSm90TmaGmmaWarpSpecializedFP8ILi22ENS5_IJNS4_1CILi1EEESB_SB_EEENS1_35KernelTmaWarpSpecializedCooperativeEEENS5_IJNSA_ILi256EEENSA_ILi64EEENSA_ILi32EEEEEENS_12float_e4m3_tENS5_IJlSB_lEEESJ_SK_NS4_8TiledMMAINS4_8MMA_AtomIJNS4_4SM904GMMA30MMA_64x64x32_F32E4M3E4M3_SS_TNILNSO_7ScaleInE1ELSQ_1EEEEEENS4_6LayoutINS5_IJNSA_ILi2EEESB_SB_EEENS5_IJSB_NSA_ILi0EEESW_EEEEENS5_IJNS4_10UnderscoreESZ_SZ_EEEEENS4_13SM90_TMA_LOADENS4_14ComposedLayoutINS4_7SwizzleILi1ELi4ELi3EEENS4_18smem_ptr_flag_bitsILi8EEENST_INS5_IJNSA_ILi8EEESH_EEENS5_IJSH_SB_EEEEEEEvNS4_8identityES12_S1C_vS1D_EENS_8epilogue10collective6detail29Sm90TmaWarpSpecializedAdapterINS1G_15DefaultEpilogueISJ_SK_SK_NS1F_6thread17LinearCombinationISJ_Li1EffLNS1K_9ScaleType4KindE0ELNS_15FloatRoundStyleE2ESJ_EENS1_15EpilogueDefaultEEEEEvvEEEEvNT_6ParamsE)
        /*0020*/ 	.word	0x00000000
.L_16:


//--------------------- .nv.compat                --------------------------
	.section	.nv.compat,"",@"SHT_CUDA_COMPAT_INFO"
	.align	4
        /*0000*/ 	.byte	0x02, 0x09, 0x01, 0x00, 0x02, 0x02, 0x04, 0x00, 0x02, 0x05, 0x05, 0x00, 0x03, 0x07, 0x01, 0x01
        /*0010*/ 	.byte	0x02, 0x03, 0x01, 0x00, 0x02, 0x06, 0x01, 0x00, 0x04, 0x0b, 0x08, 0x00, 0x00, 0x00, 0x00, 0x00
        /*0020*/ 	.byte	0x00, 0x00, 0x00, 0x00


//--------------------- .nv.info._ZN7cutlass13device_kernelINS_4gemm6kernel13GemmUniversalIN4cute5tupleIJiiiiEEENS1_10collective13CollectiveMmaINS1_37MainloopSm90TmaGmmaWarpSpecializedFP8ILi22ENS5_IJNS4_1CILi1EEESB_SB_EEENS1_35KernelTmaWarpSpecializedCooperativeEEENS5_IJNSA_ILi256EEENSA_ILi64EEENSA_ILi32EEEEEENS_12float_e4m3_tENS5_IJlSB_lEEESJ_SK_NS4_8TiledMMAINS4_8MMA_AtomIJNS4_4SM904GMMA30MMA_64x64x32_F32E4M3E4M3_SS_TNILNSO_7ScaleInE1ELSQ_1EEEEEENS4_6LayoutINS5_IJNSA_ILi2EEESB_SB_EEENS5_IJSB_NSA_ILi0EEESW_EEEEENS5_IJNS4_10UnderscoreESZ_SZ_EEEEENS4_13SM90_TMA_LOADENS4_14ComposedLayoutINS4_7SwizzleILi1ELi4ELi3EEENS4_18smem_ptr_flag_bitsILi8EEENST_INS5_IJNSA_ILi8EEESH_EEENS5_IJSH_SB_EEEEEEEvNS4_8identityES12_S1C_vS1D_EENS_8epilogue10collective6detail29Sm90TmaWarpSpecializedAdapterINS1G_15DefaultEpilogueISJ_SK_SK_NS1F_6thread17LinearCombinationISJ_Li1EffLNS1K_9ScaleType4KindE0ELNS_15FloatRoundStyleE2ESJ_EENS1_15EpilogueDefaultEEEEEvvEEEEvNT_6ParamsE --------------------------
	.section	.nv.info._ZN7cutlass13device_kernelINS_4gemm6kernel13GemmUniversalIN4cute5tupleIJiiiiEEENS1_10collective13CollectiveMmaINS1_37MainloopSm90TmaGmmaWarpSpecializedFP8ILi22ENS5_IJNS4_1CILi1EEESB_SB_EEENS1_35KernelTmaWarpSpecializedCooperativeEEENS5_IJNSA_ILi256EEENSA_ILi64EEENSA_ILi32EEEEEENS_12float_e4m3_tENS5_IJlSB_lEEESJ_SK_NS4_8TiledMMAINS4_8MMA_AtomIJNS4_4SM904GMMA30MMA_64x64x32_F32E4M3E4M3_SS_TNILNSO_7ScaleInE1ELSQ_1EEEEEENS4_6LayoutINS5_IJNSA_ILi2EEESB_SB_EEENS5_IJSB_NSA_ILi0EEESW_EEEEENS5_IJNS4_10UnderscoreESZ_SZ_EEEEENS4_13SM90_TMA_LOADENS4_14ComposedLayoutINS4_7SwizzleILi1ELi4ELi3EEENS4_18smem_ptr_flag_bitsILi8EEENST_INS5_IJNSA_ILi8EEESH_EEENS5_IJSH_SB_EEEEEEEvNS4_8identityES12_S1C_vS1D_EENS_8epilogue10collective6detail29Sm90TmaWarpSpecializedAdapterINS1G_15DefaultEpilogueISJ_SK_SK_NS1F_6thread17LinearCombinationISJ_Li1EffLNS1K_9ScaleType4KindE0ELNS_15FloatRoundStyleE2ESJ_EENS1_15EpilogueDefaultEEEEEvvEEEEvNT_6ParamsE,"",@"SHT_CUDA_INFO"
	.sectionflags	@""
	.align	4


	//----- nvinfo : EIATTR_CUDA_API_VERSION
	.align		4
        /*0000*/ 	.byte	0x04, 0x37
        /*0002*/ 	.short	(.L_18 - .L_17)
.L_17:
        /*0004*/ 	.word	0x00000082


	//----- nvinfo : EIATTR_KPARAM_INFO
	.align		4
.L_18:
        /*0008*/ 	.byte	0x04, 0x17
        /*000a*/ 	.short	(.L_20 - .L_19)
.L_19:
        /*000c*/ 	.word	0x00000000
        /*0010*/ 	.short	0x0000
        /*0012*/ 	.short	0x0070
        /*0014*/ 	.byte	0x00, 0xf0, 0x01, 0x10


	//----- nvinfo : EIATTR_SPARSE_MMA_MASK
	.align		4
.L_20:
        /*0018*/ 	.byte	0x03, 0x50
        /*001a*/ 	.short	0x0000


	//----- nvinfo : EIATTR_MAXREG_COUNT
	.align		4
        /*001c*/ 	.byte	0x03, 0x1b
        /*001e*/ 	.short	0x00a8


	//----- nvinfo : EIATTR_NUM_BARRIERS
	.align		4
        /*0020*/ 	.byte	0x02, 0x4c
        /*0022*/ 	.byte	0x01
	.zero		1


	//----- nvinfo : EIATTR_MERCURY_ISA_VERSION
	.align		4
        /*0024*/ 	.byte	0x03, 0x5f
        /*0026*/ 	.short	0x0101


	//----- nvinfo : EIATTR_INT_WARP_WIDE_INSTR_OFFSETS
	.align		4
        /*0028*/ 	.byte	0x04, 0x31
        /*002a*/ 	.short	(.L_22 - .L_21)


	//   ....[0]....
.L_21:
        /*002c*/ 	.word	0x00000640


	//   ....[1]....
        /*0030*/ 	.word	0x00000650


	//   ....[2]....
        /*0034*/ 	.word	0x00000740


	//----- nvinfo : EIATTR_COOP_GROUP_MASK_REGIDS
	.align		4
.L_22:
        /*0038*/ 	.byte	0x04, 0x29
        /*003a*/ 	.short	(.L_24 - .L_23)


	//   ....[0]....
.L_23:
        /*003c*/ 	.word	0xffffffff


	//   ....[1]....
        /*0040*/ 	.word	0xffffffff


	//   ....[2]....
        /*0044*/ 	.word	0xffffffff


	//   ....[3]....
        /*0048*/ 	.word	0xffffffff


	//   ....[4]....
        /*004c*/ 	.word	0xffffffff


	//----- nvinfo : EIATTR_COOP_GROUP_INSTR_OFFSETS
	.align		4
.L_24:
        /*0050*/ 	.byte	0x04, 0x28
        /*0052*/ 	.short	(.L_26 - .L_25)


	//   ....[0]....
.L_25:
        /*0054*/ 	.word	0x00000060


	//   ....[1]....
        /*0058*/ 	.word	0x00000070


	//   ....[2]....
        /*005c*/ 	.word	0x00000130


	//   ....[3]....
        /*0060*/ 	.word	0x00000530


	//   ....[4]....
        /*0064*/ 	.word	0x00001230


	//----- nvinfo : EIATTR_REG_RECONFIG
	.align		4
.L_26:
        /*0068*/ 	.byte	0x01, 0x54
	.zero		2


	//----- nvinfo : EIATTR_MBARRIER_INSTR_OFFSETS
	.align		4
        /*006c*/ 	.byte	0x04, 0x39
        /*006e*/ 	.short	(.L_28 - .L_27)


	//   ....[0]....
.L_27:
        /*0070*/ 	.word	0x00000250
        /*0074*/ 	.word	0x000000ff
        /*0078*/ 	.word	0x00000000
        /*007c*/ 	.short	0x0100
        /*007e*/ 	.byte	0x08
	.zero		1


	//   ....[1]....
        /*0080*/ 	.word	0x00000260
        /*0084*/ 	.word	0x000000ff
        /*0088*/ 	.word	0x000000b0
        /*008c*/ 	.short	0x0100
        /*008e*/ 	.byte	0x08
	.zero		1


	//   ....[2]....
        /*0090*/ 	.word	0x00000270
        /*0094*/ 	.word	0x000000ff
        /*0098*/ 	.word	0x00000008
        /*009c*/ 	.short	0x0100
        /*009e*/ 	.byte	0x08
	.zero		1


	//   ....[3]....
        /*00a0*/ 	.word	0x00000280
        /*00a4*/ 	.word	0x000000ff
        /*00a8*/ 	.word	0x000000b8
        /*00ac*/ 	.short	0x0100
        /*00ae*/ 	.byte	0x08
	.zero		1


	//   ....[4]....
        /*00b0*/ 	.word	0x00000290
        /*00b4*/ 	.word	0x000000ff
        /*00b8*/ 	.word	0x00000010
        /*00bc*/ 	.short	0x0100
        /*00be*/ 	.byte	0x08
	.zero		1


	//   ....[5]....
        /*00c0*/ 	.word	0x000002a0
        /*00c4*/ 	.word	0x000000ff
        /*00c8*/ 	.word	0x000000c0
        /*00cc*/ 	.short	0x0100
        /*00ce*/ 	.byte	0x08
	.zero		1


	//   ....[6]....
        /*00d0*/ 	.word	0x000002b0
        /*00d4*/ 	.word	0x000000ff
        /*00d8*/ 	.word	0x00000018
        /*00dc*/ 	.short	0x0100
        /*00de*/ 	.byte	0x08
	.zero		1


	//   ....[7]....
        /*00e0*/ 	.word	0x000002c0
        /*00e4*/ 	.word	0x000000ff
        /*00e8*/ 	.word	0x000000c8
        /*00ec*/ 	.short	0x0100
        /*00ee*/ 	.byte	0x08
	.zero		1


	//   ....[8]....
        /*00f0*/ 	.word	0x000002d0
        /*00f4*/ 	.word	0x000000ff
        /*00f8*/ 	.word	0x00000020
        /*00fc*/ 	.short	0x0100
        /*00fe*/ 	.byte	0x08
	.zero		1


	//   ....[9]....
        /*0100*/ 	.word	0x000002e0
        /*0104*/ 	.word	0x000000ff
        /*0108*/ 	.word	0x000000d0
        /*010c*/ 	.short	0x0100
        /*010e*/ 	.byte	0x08
	.zero		1


	//   ....[10]....
        /*0110*/ 	.word	0x000002f0
        /*0114*/ 	.word	0x000000ff
        /*0118*/ 	.word	0x00000028
        /*011c*/ 	.short	0x0100
        /*011e*/ 	.byte	0x08
	.zero		1


	//   ....[11]....
        /*0120*/ 	.word	0x00000300
        /*0124*/ 	.word	0x000000ff
        /*0128*/ 	.word	0x000000d8
        /*012c*/ 	.short	0x0100
        /*012e*/ 	.byte	0x08
	.zero		1


	//   ....[12]....
        /*0130*/ 	.word	0x00000310
        /*0134*/ 	.word	0x000000ff
        /*0138*/ 	.word	0x00000030
        /*013c*/ 	.short	0x0100
        /*013e*/ 	.byte	0x08
	.zero		1


	//   ....[13]....
        /*0140*/ 	.word	0x00000320
        /*0144*/ 	.word	0x000000ff
        /*0148*/ 	.word	0x000000e0
        /*014c*/ 	.short	0x0100
        /*014e*/ 	.byte	0x08
	.zero		1


	//   ....[14]....
        /*0150*/ 	.word	0x00000330
        /*0154*/ 	.word	0x000000ff
        /*0158*/ 	.word	0x00000038
        /*015c*/ 	.short	0x0100
        /*015e*/ 	.byte	0x08
	.zero		1


	//   ....[15]....
        /*0160*/ 	.word	0x00000340
        /*0164*/ 	.word	0x000000ff
        /*0168*/ 	.word	0x000000e8
        /*016c*/ 	.short	0x0100
        /*016e*/ 	.byte	0x08
	.zero		1


	//   ....[16]....
        /*0170*/ 	.word	0x00000350
        /*0174*/ 	.word	0x000000ff
        /*0178*/ 	.word	0x00000040
        /*017c*/ 	.short	0x0100
        /*017e*/ 	.byte	0x08
	.zero		1


	//   ....[17]....
        /*0180*/ 	.word	0x00000360
        /*0184*/ 	.word	0x000000ff
        /*0188*/ 	.word	0x000000f0
        /*018c*/ 	.short	0x0100
        /*018e*/ 	.byte	0x08
	.zero		1


	//   ....[18]....
        /*0190*/ 	.word	0x00000370
        /*0194*/ 	.word	0x000000ff
        /*0198*/ 	.word	0x00000048
        /*019c*/ 	.short	0x0100
        /*019e*/ 	.byte	0x08
	.zero		1


	//   ....[19]....
        /*01a0*/ 	.word	0x00000380
        /*01a4*/ 	.word	0x000000ff
        /*01a8*/ 	.word	0x000000f8
        /*01ac*/ 	.short	0x0100
        /*01ae*/ 	.byte	0x08
	.zero		1


	//   ....[20]....
        /*01b0*/ 	.word	0x00000390
        /*01b4*/ 	.word	0x000000ff
        /*01b8*/ 	.word	0x00000050
        /*01bc*/ 	.short	0x0100
        /*01be*/ 	.byte	0x08
	.zero		1


	//   ....[21]....
        /*01c0*/ 	.word	0x000003a0
        /*01c4*/ 	.word	0x000000ff
        /*01c8*/ 	.word	0x00000100
        /*01cc*/ 	.short	0x0100
        /*01ce*/ 	.byte	0x08
	.zero		1


	//   ....[22]....
        /*01d0*/ 	.word	0x000003b0
        /*01d4*/ 	.word	0x000000ff
        /*01d8*/ 	.word	0x00000058
        /*01dc*/ 	.short	0x0100
        /*01de*/ 	.byte	0x08
	.zero		1


	//   ....[23]....
        /*01e0*/ 	.word	0x000003c0
        /*01e4*/ 	.word	0x000000ff
        /*01e8*/ 	.word	0x00000108
        /*01ec*/ 	.short	0x0100
        /*01ee*/ 	.byte	0x08
	.zero		1


	//   ....[24]....
        /*01f0*/ 	.word	0x000003d0
        /*01f4*/ 	.word	0x000000ff
        /*01f8*/ 	.word	0x00000060
        /*01fc*/ 	.short	0x0100
        /*01fe*/ 	.byte	0x08
	.zero		1


	//   ....[25]....
        /*0200*/ 	.word	0x000003e0
        /*0204*/ 	.word	0x000000ff
        /*0208*/ 	.word	0x00000110
        /*020c*/ 	.short	0x0100
        /*020e*/ 	.byte	0x08
	.zero		1


	//   ....[26]....
        /*0210*/ 	.word	0x000003f0
        /*0214*/ 	.word	0x000000ff
        /*0218*/ 	.word	0x00000068
        /*021c*/ 	.short	0x0100
        /*021e*/ 	.byte	0x08
	.zero		1


	//   ....[27]....
        /*0220*/ 	.word	0x00000400
        /*0224*/ 	.word	0x000000ff
        /*0228*/ 	.word	0x00000118
        /*022c*/ 	.short	0x0100
        /*022e*/ 	.byte	0x08
	.zero		1


	//   ....[28]....
        /*0230*/ 	.word	0x00000410
        /*0234*/ 	.word	0x000000ff
        /*0238*/ 	.word	0x00000070
        /*023c*/ 	.short	0x0100
        /*023e*/ 	.byte	0x08
	.zero		1


	//   ....[29]....
        /*0240*/ 	.word	0x00000420
        /*0244*/ 	.word	0x000000ff
        /*0248*/ 	.word	0x00000120
        /*024c*/ 	.short	0x0100
        /*024e*/ 	.byte	0x08
	.zero		1


	//   ....[30]....
        /*0250*/ 	.word	0x00000430
        /*0254*/ 	.word	0x000000ff
        /*0258*/ 	.word	0x00000078
        /*025c*/ 	.short	0x0100
        /*025e*/ 	.byte	0x08
	.zero		1


	//   ....[31]....
        /*0260*/ 	.word	0x00000440
        /*0264*/ 	.word	0x000000ff
        /*0268*/ 	.word	0x00000128
        /*026c*/ 	.short	0x0100
        /*026e*/ 	.byte	0x08
	.zero		1


	//   ....[32]....
        /*0270*/ 	.word	0x00000450
        /*0274*/ 	.word	0x000000ff
        /*0278*/ 	.word	0x00000080
        /*027c*/ 	.short	0x0100
        /*027e*/ 	.byte	0x08
	.zero		1


	//   ....[33]....
        /*0280*/ 	.word	0x00000460
        /*0284*/ 	.word	0x000000ff
        /*0288*/ 	.word	0x00000130
        /*028c*/ 	.short	0x0100
        /*028e*/ 	.byte	0x08
	.zero		1


	//   ....[34]....
        /*0290*/ 	.word	0x00000470
        /*0294*/ 	.word	0x000000ff
        /*0298*/ 	.word	0x00000088
        /*029c*/ 	.short	0x0100
        /*029e*/ 	.byte	0x08
	.zero		1


	//   ....[35]....
        /*02a0*/ 	.word	0x00000480
        /*02a4*/ 	.word	0x000000ff
        /*02a8*/ 	.word	0x00000138
        /*02ac*/ 	.short	0x0100
        /*02ae*/ 	.byte	0x08
	.zero		1


	//   ....[36]....
        /*02b0*/ 	.word	0x00000490
        /*02b4*/ 	.word	0x000000ff
        /*02b8*/ 	.word	0x00000090
        /*02bc*/ 	.short	0x0100
        /*02be*/ 	.byte	0x08
	.zero		1


	//   ....[37]....
        /*02c0*/ 	.word	0x000004a0
        /*02c4*/ 	.word	0x000000ff
        /*02c8*/ 	.word	0x00000140
        /*02cc*/ 	.short	0x0100
        /*02ce*/ 	.byte	0x08
	.zero		1


	//   ....[38]....
        /*02d0*/ 	.word	0x000004b0
        /*02d4*/ 	.word	0x000000ff
        /*02d8*/ 	.word	0x00000098
        /*02dc*/ 	.short	0x0100
        /*02de*/ 	.byte	0x08
	.zero		1


	//   ....[39]....
        /*02e0*/ 	.word	0x000004c0
        /*02e4*/ 	.word	0x000000ff
        /*02e8*/ 	.word	0x00000148
        /*02ec*/ 	.short	0x0100
        /*02ee*/ 	.byte	0x08
	.zero		1


	//   ....[40]....
        /*02f0*/ 	.word	0x000004d0
        /*02f4*/ 	.word	0x000000ff
        /*02f8*/ 	.word	0x000000a0
        /*02fc*/ 	.short	0x0100
        /*02fe*/ 	.byte	0x08
	.zero		1


	//   ....[41]....
        /*0300*/ 	.word	0x000004e0
        /*0304*/ 	.word	0x000000ff
        /*0308*/ 	.word	0x00000150
        /*030c*/ 	.short	0x0100
        /*030e*/ 	.byte	0x08
	.zero		1


	//   ....[42]....
        /*0310*/ 	.word	0x000004f0
        /*0314*/ 	.word	0x000000ff
        /*0318*/ 	.word	0x000000a8
        /*031c*/ 	.short	0x0100
        /*031e*/ 	.byte	0x08
	.zero		1


	//   ....[43]....
        /*0320*/ 	.word	0x00000500
        /*0324*/ 	.word	0x000000ff
        /*0328*/ 	.word	0x00000158
        /*032c*/ 	.short	0x0100
        /*032e*/ 	.byte	0x08
	.zero		1


	//   ....[44]....
        /*0330*/ 	.word	0x00000790
        /*0334*/ 	.word	0x000000ff
        /*0338*/ 	.word	0x00000170
        /*033c*/ 	.short	0x0100
        /*033e*/ 	.byte	0x06
	.zero		1


	//   ....[45]....
        /*0340*/ 	.word	0x000007f0
        /*0344*/ 	.word	0x000000ff
        /*0348*/ 	.word	0x00000178
        /*034c*/ 	.short	0x0100
        /*034e*/ 	.byte	0x06
	.zero		1


	//   ....[46]....
        /*0350*/ 	.word	0x00001760
        /*0354*/ 	.word	0x000000ff
        /*0358*/ 	.word	0x00000000
        /*035c*/ 	.short	0x010a
        /*035e*/ 	.byte	0x07
	.zero		1


	//   ....[47]....
        /*0360*/ 	.word	0x000017c0
        /*0364*/ 	.word	0x000000ff
        /*0368*/ 	.word	0x00000000
        /*036c*/ 	.short	0x010a
        /*036e*/ 	.byte	0x07
	.zero		1


	//   ....[48]....
        /*0370*/ 	.word	0x000020d0
        /*0374*/ 	.word	0x000000ff
        /*0378*/ 	.word	0x00000000
        /*037c*/ 	.short	0x010a
        /*037e*/ 	.byte	0x0c
	.zero		1


	//   ....[49]....
        /*0380*/ 	.word	0x00002110
        /*0384*/ 	.word	0x000000ff
        /*0388*/ 	.word	0x00000000
        /*038c*/ 	.short	0x010a
        /*038e*/ 	.byte	0x0c
	.zero		1


	//   ....[50]....
        /*0390*/ 	.word	0x00002730
        /*0394*/ 	.word	0x000000ff
        /*0398*/ 	.word	0x00000000
        /*039c*/ 	.short	0x0101
        /*039e*/ 	.byte	0x08
	.zero		1


	//   ....[51]....
        /*03a0*/ 	.word	0x00002d80
        /*03a4*/ 	.word	0x000000ff
        /*03a8*/ 	.word	0x00000000
        /*03ac*/ 	.short	0x0101
        /*03ae*/ 	.byte	0x08
	.zero		1


	//   ....[52]....
        /*03b0*/ 	.word	0x00008890
        /*03b4*/ 	.word	0x00000013
        /*03b8*/ 	.word	0x000000b0
        /*03bc*/ 	.short	0x010a
        /*03be*/ 	.byte	0x3f
	.zero		1


	//   ....[53]....
        /*03c0*/ 	.word	0x00008c30
        /*03c4*/ 	.word	0x00000008
        /*03c8*/ 	.word	0x00000178
        /*03cc*/ 	.short	0x0101
        /*03ce*/ 	.byte	0x3f
	.zero		1


	//   ....[54]....
        /*03d0*/ 	.word	0x00009340
        /*03d4*/ 	.word	0x00000006
        /*03d8*/ 	.word	0x00000000
        /*03dc*/ 	.short	0x010a
        /*03de*/ 	.byte	0x3f
	.zero		1


	//   ....[55]....
        /*03e0*/ 	.word	0x000093c0
        /*03e4*/ 	.word	0x00000007
        /*03e8*/ 	.word	0x00000000
        /*03ec*/ 	.short	0x010a
        /*03ee*/ 	.byte	0x3f
	.zero		1


	//   ....[56]....
        /*03f0*/ 	.word	0x00009450
        /*03f4*/ 	.word	0x00000006
        /*03f8*/ 	.word	0x00000000
        /*03fc*/ 	.short	0x010a
        /*03fe*/ 	.byte	0x3f
	.zero		1


	//   ....[57]....
        /*0400*/ 	.word	0x000094e0
        /*0404*/ 	.word	0x00000009
        /*0408*/ 	.word	0x00000000
        /*040c*/ 	.short	0x010a
        /*040e*/ 	.byte	0x3f
	.zero		1


	//   ....[58]....
        /*0410*/ 	.word	0x00009570
        /*0414*/ 	.word	0x00000006
        /*0418*/ 	.word	0x00000000
        /*041c*/ 	.short	0x010a
        /*041e*/ 	.byte	0x3f
	.zero		1


	//   ....[59]....
        /*0420*/ 	.word	0x00009600
        /*0424*/ 	.word	0x00000009
        /*0428*/ 	.word	0x00000000
        /*042c*/ 	.short	0x010a
        /*042e*/ 	.byte	0x3f
	.zero		1


	//   ....[60]....
        /*0430*/ 	.word	0x00009690
        /*0434*/ 	.word	0x00000006
        /*0438*/ 	.word	0x00000000
        /*043c*/ 	.short	0x010a
        /*043e*/ 	.byte	0x3f
	.zero		1


	//   ....[61]....
        /*0440*/ 	.word	0x00009720
        /*0444*/ 	.word	0x00000009
        /*0448*/ 	.word	0x00000000
        /*044c*/ 	.short	0x010a
        /*044e*/ 	.byte	0x3f
	.zero		1


	//   ....[62]....
        /*0450*/ 	.word	0x000097b0
        /*0454*/ 	.word	0x00000006
        /*0458*/ 	.word	0x00000000
        /*045c*/ 	.short	0x010a
        /*045e*/ 	.byte	0x3f
	.zero		1


	//   ....[63]....
        /*0460*/ 	.word	0x00009840
        /*0464*/ 	.word	0x00000009
        /*0468*/ 	.word	0x00000000
        /*046c*/ 	.short	0x010a
        /*046e*/ 	.byte	0x3f
	.zero		1


	//   ....[64]....
        /*0470*/ 	.word	0x000098d0
        /*0474*/ 	.word	0x00000006
        /*0478*/ 	.word	0x00000000
        /*047c*/ 	.short	0x010a
        /*047e*/ 	.byte	0x3f
	.zero		1


	//   ....[65]....
        /*0480*/ 	.word	0x00009960
        /*0484*/ 	.word	0x00000009
        /*0488*/ 	.word	0x00000000
        /*048c*/ 	.short	0x010a
        /*048e*/ 	.byte	0x3f
	.zero		1


	//   ....[66]....
        /*0490*/ 	.word	0x000099f0
        /*0494*/ 	.word	0x00000006
        /*0498*/ 	.word	0x00000000
        /*049c*/ 	.short	0x010a
        /*049e*/ 	.byte	0x3f
	.zero		1


	//   ....[67]....
        /*04a0*/ 	.word	0x00009a80
        /*04a4*/ 	.word	0x00000009
        /*04a8*/ 	.word	0x00000000
        /*04ac*/ 	.short	0x010a
        /*04ae*/ 	.byte	0x3f
	.zero		1


	//   ....[68]....
        /*04b0*/ 	.word	0x00009b10
        /*04b4*/ 	.word	0x00000006
        /*04b8*/ 	.word	0x00000000
        /*04bc*/ 	.short	0x010a
        /*04be*/ 	.byte	0x3f
	.zero		1


	//   ....[69]....
        /*04c0*/ 	.word	0x00009ba0
        /*04c4*/ 	.word	0x00000009
        /*04c8*/ 	.word	0x00000000
        /*04cc*/ 	.short	0x010a
        /*04ce*/ 	.byte	0x3f
	.zero		1


	//   ....[70]....
        /*04d0*/ 	.word	0x00009c30
        /*04d4*/ 	.word	0x00000006
        /*04d8*/ 	.word	0x00000000
        /*04dc*/ 	.short	0x010a
        /*04de*/ 	.byte	0x3f
	.zero		1


	//   ....[71]....
        /*04e0*/ 	.word	0x00009cc0
        /*04e4*/ 	.word	0x00000009
        /*04e8*/ 	.word	0x00000000
        /*04ec*/ 	.short	0x010a
        /*04ee*/ 	.byte	0x3f
	.zero		1


	//   ....[72]....
        /*04f0*/ 	.word	0x00009d50
        /*04f4*/ 	.word	0x00000006
        /*04f8*/ 	.word	0x00000000
        /*04fc*/ 	.short	0x010a
        /*04fe*/ 	.byte	0x3f
	.zero		1


	//   ....[73]....
        /*0500*/ 	.word	0x00009de0
        /*0504*/ 	.word	0x00000009
        /*0508*/ 	.word	0x00000000
        /*050c*/ 	.short	0x010a
        /*050e*/ 	.byte	0x3f
	.zero		1


	//   ....[74]....
        /*0510*/ 	.word	0x00009e70
        /*0514*/ 	.word	0x00000006
        /*0518*/ 	.word	0x00000000
        /*051c*/ 	.short	0x010a
        /*051e*/ 	.byte	0x3f
	.zero		1


	//   ....[75]....
        /*0520*/ 	.word	0x00009f00
        /*0524*/ 	.word	0x00000003
        /*0528*/ 	.word	0x00000000
        /*052c*/ 	.short	0x010a
        /*052e*/ 	.byte	0x3f
	.zero		1


	//   ....[76]....
        /*0530*/ 	.word	0x00009f70
        /*0534*/ 	.word	0x0000000b
        /*0538*/ 	.word	0x00000000
        /*053c*/ 	.short	0x010a
        /*053e*/ 	.byte	0x3f
	.zero		1


	//   ....[77]....
        /*0540*/ 	.word	0x00009fd0
        /*0544*/ 	.word	0x0000000c
        /*0548*/ 	.word	0x00000000
        /*054c*/ 	.short	0x010a
        /*054e*/ 	.byte	0x3f
	.zero		1


	//   ....[78]....
        /*0550*/ 	.word	0x0000a0a0
        /*0554*/ 	.word	0x00000013
        /*0558*/ 	.word	0x000000b0
        /*055c*/ 	.short	0x010a
        /*055e*/ 	.byte	0x3f
	.zero		1


	//   ....[79]....
        /*0560*/ 	.word	0x0000a180
        /*0564*/ 	.word	0x00000006
        /*0568*/ 	.word	0x00000000
        /*056c*/ 	.short	0x010a
        /*056e*/ 	.byte	0x3f
	.zero		1


	//   ....[80]....
        /*0570*/ 	.word	0x0000a1d0
        /*0574*/ 	.word	0x00000007
        /*0578*/ 	.word	0x00000000
        /*057c*/ 	.short	0x010a
        /*057e*/ 	.byte	0x3f
	.zero		1


	//   ....[81]....
        /*0580*/ 	.word	0x0000a220
        /*0584*/ 	.word	0x00000006
        /*0588*/ 	.word	0x00000000
        /*058c*/ 	.short	0x010a
        /*058e*/ 	.byte	0x3f
	.zero		1


	//   ....[82]....
        /*0590*/ 	.word	0x0000a270
        /*0594*/ 	.word	0x00000009
        /*0598*/ 	.word	0x00000000
        /*059c*/ 	.short	0x010a
        /*059e*/ 	.byte	0x3f
	.zero		1


	//   ....[83]....
        /*05a0*/ 	.word	0x0000a2c0
        /*05a4*/ 	.word	0x00000006
        /*05a8*/ 	.word	0x00000000
        /*05ac*/ 	.short	0x010a
        /*05ae*/ 	.byte	0x3f
	.zero		1


	//   ....[84]....
        /*05b0*/ 	.word	0x0000a310
        /*05b4*/ 	.word	0x00000009
        /*05b8*/ 	.word	0x00000000
        /*05bc*/ 	.short	0x010a
        /*05be*/ 	.byte	0x3f
	.zero		1


	//   ....[85]....
        /*05c0*/ 	.word	0x0000a360
        /*05c4*/ 	.word	0x00000006
        /*05c8*/ 	.word	0x00000000
        /*05cc*/ 	.short	0x010a
        /*05ce*/ 	.byte	0x3f
	.zero		1


	//   ....[86]....
        /*05d0*/ 	.word	0x0000a3b0
        /*05d4*/ 	.word	0x00000009
        /*05d8*/ 	.word	0x00000000
        /*05dc*/ 	.short	0x010a
        /*05de*/ 	.byte	0x3f
	.zero		1


	//   ....[87]....
        /*05e0*/ 	.word	0x0000a400
        /*05e4*/ 	.word	0x00000006
        /*05e8*/ 	.word	0x00000000
        /*05ec*/ 	.short	0x010a
        /*05ee*/ 	.byte	0x3f
	.zero		1


	//   ....[88]....
        /*05f0*/ 	.word	0x0000a450
        /*05f4*/ 	.word	0x00000009
        /*05f8*/ 	.word	0x00000000
        /*05fc*/ 	.short	0x010a
        /*05fe*/ 	.byte	0x3f
	.zero		1


	//   ....[89]....
        /*0600*/ 	.word	0x0000a4a0
        /*0604*/ 	.word	0x00000006
        /*0608*/ 	.word	0x00000000
        /*060c*/ 	.short	0x010a
        /*060e*/ 	.byte	0x3f
	.zero		1


	//   ....[90]....
        /*0610*/ 	.word	0x0000a4f0
        /*0614*/ 	.word	0x00000009
        /*0618*/ 	.word	0x00000000
        /*061c*/ 	.short	0x010a
        /*061e*/ 	.byte	0x3f
	.zero		1


	//   ....[91]....
        /*0620*/ 	.word	0x0000a540
        /*0624*/ 	.word	0x00000006
        /*0628*/ 	.word	0x00000000
        /*062c*/ 	.short	0x010a
        /*062e*/ 	.byte	0x3f
	.zero		1


	//   ....[92]....
        /*0630*/ 	.word	0x0000a590
        /*0634*/ 	.word	0x00000009
        /*0638*/ 	.word	0x00000000
        /*063c*/ 	.short	0x010a
        /*063e*/ 	.byte	0x3f
	.zero		1


	//   ....[93]....
        /*0640*/ 	.word	0x0000a5e0
        /*0644*/ 	.word	0x00000006
        /*0648*/ 	.word	0x00000000
        /*064c*/ 	.short	0x010a
        /*064e*/ 	.byte	0x3f
	.zero		1


	//   ....[94]....
        /*0650*/ 	.word	0x0000a630
        /*0654*/ 	.word	0x00000009
        /*0658*/ 	.word	0x00000000
        /*065c*/ 	.short	0x010a
        /*065e*/ 	.byte	0x3f
	.zero		1


	//   ....[95]....
        /*0660*/ 	.word	0x0000a680
        /*0664*/ 	.word	0x00000006
        /*0668*/ 	.word	0x00000000
        /*066c*/ 	.short	0x010a
        /*066e*/ 	.byte	0x3f
	.zero		1


	//   ....[96]....
        /*0670*/ 	.word	0x0000a6d0
        /*0674*/ 	.word	0x00000009
        /*0678*/ 	.word	0x00000000
        /*067c*/ 	.short	0x010a
        /*067e*/ 	.byte	0x3f
	.zero		1


	//   ....[97]....
        /*0680*/ 	.word	0x0000a720
        /*0684*/ 	.word	0x00000006
        /*0688*/ 	.word	0x00000000
        /*068c*/ 	.short	0x010a
        /*068e*/ 	.byte	0x3f
	.zero		1


	//   ....[98]....
        /*0690*/ 	.word	0x0000a770
        /*0694*/ 	.word	0x00000009
        /*0698*/ 	.word	0x00000000
        /*069c*/ 	.short	0x010a
        /*069e*/ 	.byte	0x3f
	.zero		1


	//   ....[99]....
        /*06a0*/ 	.word	0x0000a7c0
        /*06a4*/ 	.word	0x00000006
        /*06a8*/ 	.word	0x00000000
        /*06ac*/ 	.short	0x010a
        /*06ae*/ 	.byte	0x3f
	.zero		1


	//----- nvinfo : EIATTR_NUM_MBARRIERS
	.align		4
.L_28:
        /*06b0*/ 	.byte	0x03, 0x38
        /*06b2*/ 	.short	0x002e


	//----- nvinfo : EIATTR_EXIT_INSTR_OFFSETS
	.align		4
        /*06b4*/ 	.byte	0x04, 0x1c
        /*06b6*/ 	.short	(.L_30 - .L_29)


	//   ....[0]....
.L_29:
        /*06b8*/ 	.word	0x00000840


	//   ....[1]....
        /*06bc*/ 	.word	0x00001100


	//   ....[2]....
        /*06c0*/ 	.word	0x00007f00


	//   ....[3]....
        /*06c4*/ 	.word	0x00008530


	//   ....[4]....
        /*06c8*/ 	.word	0x00009f50


	//----- nvinfo : EIATTR_MAX_THREADS
	.align		4
.L_30:
        /*06cc*/ 	.byte	0x04, 0x05
        /*06ce*/ 	.short	(.L_32 - .L_31)
.L_31:
        /*06d0*/ 	.word	0x00000180
        /*06d4*/ 	.word	0x00000001
        /*06d8*/ 	.word	0x00000001


	//----- nvinfo : EIATTR_CRS_STACK_SIZE
	.align		4
.L_32:
        /*06dc*/ 	.byte	0x04, 0x1e
        /*06de*/ 	.short	(.L_34 - .L_33)
.L_33:
        /*06e0*/ 	.word	0x00000000


	//----- nvinfo : EIATTR_CBANK_PARAM_SIZE
	.align		4
.L_34:
        /*06e4*/ 	.byte	0x03, 0x19
        /*06e6*/ 	.short	0x0470


	//----- nvinfo : EIATTR_PARAM_CBANK
	.align		4
        /*06e8*/ 	.byte	0x04, 0x0a
        /*06ea*/ 	.short	(.L_36 - .L_35)
	.align		4
.L_35:
        /*06ec*/ 	.word	index@(.nv.constant0._ZN7cutlass13device_kernelINS_4gemm6kernel13GemmUniversalIN4cute5tupleIJiiiiEEENS1_10collective13CollectiveMmaINS1_37MainloopSm90TmaGmmaWarpSpecializedFP8ILi22ENS5_IJNS4_1CILi1EEESB_SB_EEENS1_35KernelTmaWarpSpecializedCooperativeEEENS5_IJNSA_ILi256EEENSA_ILi64EEENSA_ILi32EEEEEENS_12float_e4m3_tENS5_IJlSB_lEEESJ_SK_NS4_8TiledMMAINS4_8MMA_AtomIJNS4_4SM904GMMA30MMA_64x64x32_F32E4M3E4M3_SS_TNILNSO_7ScaleInE1ELSQ_1EEEEEENS4_6LayoutINS5_IJNSA_ILi2EEESB_SB_EEENS5_IJSB_NSA_ILi0EEESW_EEEEENS5_IJNS4_10UnderscoreESZ_SZ_EEEEENS4_13SM90_TMA_LOADENS4_14ComposedLayoutINS4_7SwizzleILi1ELi4ELi3EEENS4_18smem_ptr_flag_bitsILi8EEENST_INS5_IJNSA_ILi8EEESH_EEENS5_IJSH_SB_EEEEEEEvNS4_8identityES12_S1C_vS1D_EENS_8epilogue10collective6detail29Sm90TmaWarpSpecializedAdapterINS1G_15DefaultEpilogueISJ_SK_SK_NS1F_6thread17LinearCombinationISJ_Li1EffLNS1K_9ScaleType4KindE0ELNS_15FloatRoundStyleE2ESJ_EENS1_15EpilogueDefaultEEEEEvvEEEEvNT_6ParamsE)
        /*06f0*/ 	.short	0x0210
        /*06f2*/ 	.short	0x0470


	//----- nvinfo : EIATTR_SW_WAR
	.align		4
.L_36:
        /*06f4*/ 	.byte	0x04, 0x36
        /*06f6*/ 	.short	(.L_38 - .L_37)
.L_37:
        /*06f8*/ 	.word	0x00000008
.L_38:


//--------------------- .nv.callgraph             --------------------------
	.section	.nv.callgraph,"",@"SHT_CUDA_CALLGRAPH"
	.align	4
	.sectionentsize	8
	.align		4
        /*0000*/ 	.word	0x00000000
	.align		4
        /*0004*/ 	.word	0xffffffff
	.align		4
        /*0008*/ 	.word	0x00000000
	.align		4
        /*000c*/ 	.word	0xfffffffe
	.align		4
        /*0010*/ 	.word	0x00000000
	.align		4
        /*0014*/ 	.word	0xfffffffd
	.align		4
        /*0018*/ 	.word	0x00000000
	.align		4
        /*001c*/ 	.word	0xfffffffc


//--------------------- .nv.constant4             --------------------------
	.section	.nv.constant4,"a",@progbits
	.align	8
	.align		8
.nv.constant4:
        /*0000*/ 	.dword	_ZN40_INTERNAL_49080036_4_k_cu_d2356f25_164784cuda3std3__45__cpo5beginE
	.align		8
        /*0008*/ 	.dword	_ZN40_INTERNAL_49080036_4_k_cu_d2356f25_164784cuda3std3__45__cpo3endE
	.align		8
        /*0010*/ 	.dword	_ZN40_INTERNAL_49080036_4_k_cu_d2356f25_164784cuda3std3__45__cpo6cbeginE
	.align		8
        /*0018*/ 	.dword	_ZN40_INTERNAL_49080036_4_k_cu_d2356f25_164784cuda3std3__45__cpo4cendE
	.align		8
        /*0020*/ 	.dword	_ZN40_INTERNAL_49080036_4_k_cu_d2356f25_164784cuda3std3__442_GLOBAL__N__49080036_4_k_cu_d2356f25_164786ignoreE
	.align		8
        /*0028*/ 	.dword	_ZN40_INTERNAL_49080036_4_k_cu_d2356f25_164784cuda3std3__419piecewise_constructE
	.align		8
        /*0030*/ 	.dword	_ZN40_INTERNAL_49080036_4_k_cu_d2356f25_164784cuda3std3__48in_placeE
	.align		8
        /*0038*/ 	.dword	_ZN40_INTERNAL_49080036_4_k_cu_d2356f25_164784cuda3std6ranges3__45__cpo4swapE
	.align		8
        /*0040*/ 	.dword	_ZN40_INTERNAL_49080036_4_k_cu_d2356f25_164784cuda3std6ranges3__45__cpo9iter_moveE
	.align		8
        /*0048*/ 	.dword	_ZN40_INTERNAL_49080036_4_k_cu_d2356f25_164784cute7productE
	.align		8
        /*0050*/ 	.dword	_ZN40_INTERNAL_49080036_4_k_cu_d2356f25_164784cute1_E


//--------------------- .text._ZN7cutlass13device_kernelINS_4gemm6kernel13GemmUniversalIN4cute5tupleIJiiiiEEENS1_10collective13CollectiveMmaINS1_37MainloopSm90TmaGmmaWarpSpecializedFP8ILi22ENS5_IJNS4_1CILi1EEESB_SB_EEENS1_35KernelTmaWarpSpecializedCooperativeEEENS5_IJNSA_ILi256EEENSA_ILi64EEENSA_ILi32EEEEEENS_12float_e4m3_tENS5_IJlSB_lEEESJ_SK_NS4_8TiledMMAINS4_8MMA_AtomIJNS4_4SM904GMMA30MMA_64x64x32_F32E4M3E4M3_SS_TNILNSO_7ScaleInE1ELSQ_1EEEEEENS4_6LayoutINS5_IJNSA_ILi2EEESB_SB_EEENS5_IJSB_NSA_ILi0EEESW_EEEEENS5_IJNS4_10UnderscoreESZ_SZ_EEEEENS4_13SM90_TMA_LOADENS4_14ComposedLayoutINS4_7SwizzleILi1ELi4ELi3EEENS4_18smem_ptr_flag_bitsILi8EEENST_INS5_IJNSA_ILi8EEESH_EEENS5_IJSH_SB_EEEEEEEvNS4_8identityES12_S1C_vS1D_EENS_8epilogue10collective6detail29Sm90TmaWarpSpecializedAdapterINS1G_15DefaultEpilogueISJ_SK_SK_NS1F_6thread17LinearCombinationISJ_Li1EffLNS1K_9ScaleType4KindE0ELNS_15FloatRoundStyleE2ESJ_EENS1_15EpilogueDefaultEEEEEvvEEEEvNT_6ParamsE --------------------------
	.section	.text._ZN7cutlass13device_kernelINS_4gemm6kernel13GemmUniversalIN4cute5tupleIJiiiiEEENS1_10collective13CollectiveMmaINS1_37MainloopSm90TmaGmmaWarpSpecializedFP8ILi22ENS5_IJNS4_1CILi1EEESB_SB_EEENS1_35KernelTmaWarpSpecializedCooperativeEEENS5_IJNSA_ILi256EEENSA_ILi64EEENSA_ILi32EEEEEENS_12float_e4m3_tENS5_IJlSB_lEEESJ_SK_NS4_8TiledMMAINS4_8MMA_AtomIJNS4_4SM904GMMA30MMA_64x64x32_F32E4M3E4M3_SS_TNILNSO_7ScaleInE1ELSQ_1EEEEEENS4_6LayoutINS5_IJNSA_ILi2EEESB_SB_EEENS5_IJSB_NSA_ILi0EEESW_EEEEENS5_IJNS4_10UnderscoreESZ_SZ_EEEEENS4_13SM90_TMA_LOADENS4_14ComposedLayoutINS4_7SwizzleILi1ELi4ELi3EEENS4_18smem_ptr_flag_bitsILi8EEENST_INS5_IJNSA_ILi8EEESH_EEENS5_IJSH_SB_EEEEEEEvNS4_8identityES12_S1C_vS1D_EENS_8epilogue10collective6detail29Sm90TmaWarpSpecializedAdapterINS1G_15DefaultEpilogueISJ_SK_SK_NS1F_6thread17LinearCombinationISJ_Li1EffLNS1K_9ScaleType4KindE0ELNS_15FloatRoundStyleE2ESJ_EENS1_15EpilogueDefaultEEEEEvvEEEEvNT_6ParamsE,"ax",@progbits
	.align	128
.text._ZN7cutlass13device_kernelINS_4gemm6kernel13GemmUniversalIN4cute5tupleIJiiiiEEENS1_10collective13CollectiveMmaINS1_37MainloopSm90TmaGmmaWarpSpecializedFP8ILi22ENS5_IJNS4_1CILi1EEESB_SB_EEENS1_35KernelTmaWarpSpecializedCooperativeEEENS5_IJNSA_ILi256EEENSA_ILi64EEENSA_ILi32EEEEEENS_12float_e4m3_tENS5_IJlSB_lEEESJ_SK_NS4_8TiledMMAINS4_8MMA_AtomIJNS4_4SM904GMMA30MMA_64x64x32_F32E4M3E4M3_SS_TNILNSO_7ScaleInE1ELSQ_1EEEEEENS4_6LayoutINS5_IJNSA_ILi2EEESB_SB_EEENS5_IJSB_NSA_ILi0EEESW_EEEEENS5_IJNS4_10UnderscoreESZ_SZ_EEEEENS4_13SM90_TMA_LOADENS4_14ComposedLayoutINS4_7SwizzleILi1ELi4ELi3EEENS4_18smem_ptr_flag_bitsILi8EEENST_INS5_IJNSA_ILi8EEESH_EEENS5_IJSH_SB_EEEEEEEvNS4_8identityES12_S1C_vS1D_EENS_8epilogue10collective6detail29Sm90TmaWarpSpecializedAdapterINS1G_15DefaultEpilogueISJ_SK_SK_NS1F_6thread17LinearCombinationISJ_Li1EffLNS1K_9ScaleType4KindE0ELNS_15FloatRoundStyleE2ESJ_EENS1_15EpilogueDefaultEEEEEvvEEEEvNT_6ParamsE:
        .type           _ZN7cutlass13device_kernelINS_4gemm6kernel13GemmUniversalIN4cute5tupleIJiiiiEEENS1_10collective13CollectiveMmaINS1_37MainloopSm90TmaGmmaWarpSpecializedFP8ILi22ENS5_IJNS4_1CILi1EEESB_SB_EEENS1_35KernelTmaWarpSpecializedCooperativeEEENS5_IJNSA_ILi256EEENSA_ILi64EEENSA_ILi32EEEEEENS_12float_e4m3_tENS5_IJlSB_lEEESJ_SK_NS4_8TiledMMAINS4_8MMA_AtomIJNS4_4SM904GMMA30MMA_64x64x32_F32E4M3E4M3_SS_TNILNSO_7ScaleInE1ELSQ_1EEEEEENS4_6LayoutINS5_IJNSA_ILi2EEESB_SB_EEENS5_IJSB_NSA_ILi0EEESW_EEEEENS5_IJNS4_10UnderscoreESZ_SZ_EEEEENS4_13SM90_TMA_LOADENS4_14ComposedLayoutINS4_7SwizzleILi1ELi4ELi3EEENS4_18smem_ptr_flag_bitsILi8EEENST_INS5_IJNSA_ILi8EEESH_EEENS5_IJSH_SB_EEEEEEEvNS4_8identityES12_S1C_vS1D_EENS_8epilogue10collective6detail29Sm90TmaWarpSpecializedAdapterINS1G_15DefaultEpilogueISJ_SK_SK_NS1F_6thread17LinearCombinationISJ_Li1EffLNS1K_9ScaleType4KindE0ELNS_15FloatRoundStyleE2ESJ_EENS1_15EpilogueDefaultEEEEEvvEEEEvNT_6ParamsE,@function
        .size           _ZN7cutlass13device_kernelINS_4gemm6kernel13GemmUniversalIN4cute5tupleIJiiiiEEENS1_10collective13CollectiveMmaINS1_37MainloopSm90TmaGmmaWarpSpecializedFP8ILi22ENS5_IJNS4_1CILi1EEESB_SB_EEENS1_35KernelTmaWarpSpecializedCooperativeEEENS5_IJNSA_ILi256EEENSA_ILi64EEENSA_ILi32EEEEEENS_12float_e4m3_tENS5_IJlSB_lEEESJ_SK_NS4_8TiledMMAINS4_8MMA_AtomIJNS4_4SM904GMMA30MMA_64x64x32_F32E4M3E4M3_SS_TNILNSO_7ScaleInE1ELSQ_1EEEEEENS4_6LayoutINS5_IJNSA_ILi2EEESB_SB_EEENS5_IJSB_NSA_ILi0EEESW_EEEEENS5_IJNS4_10UnderscoreESZ_SZ_EEEEENS4_13SM90_TMA_LOADENS4_14ComposedLayoutINS4_7SwizzleILi1ELi4ELi3EEENS4_18smem_ptr_flag_bitsILi8EEENST_INS5_IJNSA_ILi8EEESH_EEENS5_IJSH_SB_EEEEEEEvNS4_8identityES12_S1C_vS1D_EENS_8epilogue10collective6detail29Sm90TmaWarpSpecializedAdapterINS1G_15DefaultEpilogueISJ_SK_SK_NS1F_6thread17LinearCombinationISJ_Li1EffLNS1K_9ScaleType4KindE0ELNS_15FloatRoundStyleE2ESJ_EENS1_15EpilogueDefaultEEEEEvvEEEEvNT_6ParamsE,(.L_x_238 - _ZN7cutlass13device_kernelINS_4gemm6kernel13GemmUniversalIN4cute5tupleIJiiiiEEENS1_10collective13CollectiveMmaINS1_37MainloopSm90TmaGmmaWarpSpecializedFP8ILi22ENS5_IJNS4_1CILi1EEESB_SB_EEENS1_35KernelTmaWarpSpecializedCooperativeEEENS5_IJNSA_ILi256EEENSA_ILi64EEENSA_ILi32EEEEEENS_12float_e4m3_tENS5_IJlSB_lEEESJ_SK_NS4_8TiledMMAINS4_8MMA_AtomIJNS4_4SM904GMMA30MMA_64x64x32_F32E4M3E4M3_SS_TNILNSO_7ScaleInE1ELSQ_1EEEEEENS4_6LayoutINS5_IJNSA_ILi2EEESB_SB_EEENS5_IJSB_NSA_ILi0EEESW_EEEEENS5_IJNS4_10UnderscoreESZ_SZ_EEEEENS4_13SM90_TMA_LOADENS4_14ComposedLayoutINS4_7SwizzleILi1ELi4ELi3EEENS4_18smem_ptr_flag_bitsILi8EEENST_INS5_IJNSA_ILi8EEESH_EEENS5_IJSH_SB_EEEEEEEvNS4_8identityES12_S1C_vS1D_EENS_8epilogue10collective6detail29Sm90TmaWarpSpecializedAdapterINS1G_15DefaultEpilogueISJ_SK_SK_NS1F_6thread17LinearCombinationISJ_Li1EffLNS1K_9ScaleType4KindE0ELNS_15FloatRoundStyleE2ESJ_EENS1_15EpilogueDefaultEEEEEvvEEEEvNT_6ParamsE)
        .other          _ZN7cutlass13device_kernelINS_4gemm6kernel13GemmUniversalIN4cute5tupleIJiiiiEEENS1_10collective13CollectiveMmaINS1_37MainloopSm90TmaGmmaWarpSpecializedFP8ILi22ENS5_IJNS4_1CILi1EEESB_SB_EEENS1_35KernelTmaWarpSpecializedCooperativeEEENS5_IJNSA_ILi256EEENSA_ILi64EEENSA_ILi32EEEEEENS_12float_e4m3_tENS5_IJlSB_lEEESJ_SK_NS4_8TiledMMAINS4_8MMA_AtomIJNS4_4SM904GMMA30MMA_64x64x32_F32E4M3E4M3_SS_TNILNSO_7ScaleInE1ELSQ_1EEEEEENS4_6LayoutINS5_IJNSA_ILi2EEESB_SB_EEENS5_IJSB_NSA_ILi0EEESW_EEEEENS5_IJNS4_10UnderscoreESZ_SZ_EEEEENS4_13SM90_TMA_LOADENS4_14ComposedLayoutINS4_7SwizzleILi1ELi4ELi3EEENS4_18smem_ptr_flag_bitsILi8EEENST_INS5_IJNSA_ILi8EEESH_EEENS5_IJSH_SB_EEEEEEEvNS4_8identityES12_S1C_vS1D_EENS_8epilogue10collective6detail29Sm90TmaWarpSpecializedAdapterINS1G_15DefaultEpilogueISJ_SK_SK_NS1F_6thread17LinearCombinationISJ_Li1EffLNS1K_9ScaleType4KindE0ELNS_15FloatRoundStyleE2ESJ_EENS1_15EpilogueDefaultEEEEEvvEEEEvNT_6ParamsE,@"STO_CUDA_ENTRY STV_DEFAULT"
_ZN7cutlass13device_kernelINS_4gemm6kernel13GemmUniversalIN4cute5tupleIJiiiiEEENS1_10collective13CollectiveMmaINS1_37MainloopSm90TmaGmmaWarpSpecializedFP8ILi22ENS5_IJNS4_1CILi1EEESB_SB_EEENS1_35KernelTmaWarpSpecializedCooperativeEEENS5_IJNSA_ILi256EEENSA_ILi64EEENSA_ILi32EEEEEENS_12float_e4m3_tENS5_IJlSB_lEEESJ_SK_NS4_8TiledMMAINS4_8MMA_AtomIJNS4_4SM904GMMA30MMA_64x64x32_F32E4M3E4M3_SS_TNILNSO_7ScaleInE1ELSQ_1EEEEEENS4_6LayoutINS5_IJNSA_ILi2EEESB_SB_EEENS5_IJSB_NSA_ILi0EEESW_EEEEENS5_IJNS4_10UnderscoreESZ_SZ_EEEEENS4_13SM90_TMA_LOADENS4_14ComposedLayoutINS4_7SwizzleILi1ELi4ELi3EEENS4_18smem_ptr_flag_bitsILi8EEENST_INS5_IJNSA_ILi8EEESH_EEENS5_IJSH_SB_EEEEEEEvNS4_8identityES12_S1C_vS1D_EENS_8epilogue10collective6detail29Sm90TmaWarpSpecializedAdapterINS1G_15DefaultEpilogueISJ_SK_SK_NS1F_6thread17LinearCombinationISJ_Li1EffLNS1K_9ScaleType4KindE0ELNS_15FloatRoundStyleE2ESJ_EENS1_15EpilogueDefaultEEEEEvvEEEEvNT_6ParamsE:
[----:B------:R-:W-:Y:S01]  /*0000*/  LDC R1, c[0x0][0x28] ;  /* 0x00000a00ff017b82 */ /* 0x000fe20000000800 */
[----:B------:R-:W0:Y:S01]  /*0010*/  S2R R0, SR_TID.X ;  /* 0x0000000000007919 */ /* 0x000e220000002100 */
[----:B------:R-:W-:Y:S01]  /*0020*/  ELECT P0, URZ, PT ;  /* 0x00000000003f782f */ /* 0x000fe20003800000 */
[----:B------:R-:W-:Y:S01]  /*0030*/  BSSY B0, `(.L_x_0) ;  /* 0x000000f000007945 */ /* 0x000fe20003800000 */
[--C-:B0-----:R-:W-:Y:S02]  /*0040*/  SHF.R.U32.HI R2, RZ, 0x5, R0.reuse ;  /* 0x00000005ff027819 */ /* 0x101fe40000011600 */
[----:B------:R-:W-:-:S03]  /*0050*/  SHF.R.U32.HI R3, RZ, 0x7, R0 ;  /* 0x00000007ff037819 */ /* 0x000fc60000011600 */
[----:B------:R-:W0:Y:S04]  /*0060*/  SHFL.IDX PT, R5, R2, RZ, 0x1f ;  /* 0x00001fff02057589 */ /* 0x000e2800000e0000 */
[----:B------:R1:W2:Y:S01]  /*0070*/  SHFL.IDX PT, R6, R3, RZ, 0x1f ;  /* 0x00001fff03067589 */ /* 0x0002a200000e0000 */
[----:B0-----:R-:W-:-:S13]  /*0080*/  ISETP.NE.OR P0, PT, R5, RZ, !P0 ;  /* 0x000000ff0500720c */ /* 0x001fda0004705670 */
[----:B-12---:R-:W-:Y:S05]  /*0090*/  @P0 BRA `(.L_x_1) ;  /* 0x0000000000200947 */ /* 0x006fea0003800000 */
[----:B------:R-:W-:Y:S02]  /*00a0*/  ULDC.64 UR4, c[0x0][0x198] ;  /* 0x0000660000047ab9 */ /* 0x000fe40000000a00 */
[----:B------:R-:W-:Y:S02]  /*00b0*/  UIADD3 UR6, UP0, UR4, 0xf0, URZ ;  /* 0x000000f004067890 */ /* 0x000fe4000ff1e03f */
[----:B------:R-:W-:Y:S02]  /*00c0*/  UIADD3 UR4, UP1, UR4, 0x1f0, URZ ;  /* 0x000001f004047890 */ /* 0x000fe4000ff3e03f */
[----:B------:R-:W-:Y:S02]  /*00d0*/  UIADD3.X UR7, URZ, UR5, URZ, UP0, !UPT ;  /* 0x000000053f077290 */ /* 0x000fe400087fe43f */
[----:B------:R-:W-:-:S07]  /*00e0*/  UIADD3.X UR5, URZ, UR5, URZ, UP1, !UPT ;  /* 0x000000053f057290 */ /* 0x000fce0008ffe43f */
[----:B------:R0:W-:Y:S02]  /*00f0*/  UTMACCTL.PF [UR6] ;  /* 0x00000000060079b9 */ /* 0x0001e40008040000 */
[----:B------:R0:W-:Y:S02]  /*0100*/  UTMACCTL.PF [UR4] ;  /* 0x00000000040079b9 */ /* 0x0001e40008040000 */
[----:B0-----:R-:W-:Y:S01]  /*0110*/  NOP ;  /* 0x0000000000007918 */ /* 0x001fe20000000000 */
.L_x_1:
[----:B------:R-:W-:Y:S05]  /*0120*/  BSYNC B0 ;  /* 0x0000000000007941 */ /* 0x000fea0003800000 */
.L_x_0:
[----:B------:R-:W0:Y:S02]  /*0130*/  SHFL.IDX PT, R3, R2, RZ, 0x1f ;  /* 0x00001fff02037589 */ /* 0x000e2400000e0000 */
[----:B0-----:R-:W-:-:S13]  /*0140*/  ISETP.NE.AND P0, PT, R3, RZ, PT ;  /* 0x000000ff0300720c */ /* 0x001fda0003f05270 */
[----:B------:R-:W-:Y:S05]  /*0150*/  @P0 BRA `(.L_x_2) ;  /* 0x0000000000f40947 */ /* 0x000fea0003800000 */
[----:B------:R-:W-:Y:S01]  /*0160*/  ELECT P0, URZ, PT ;  /* 0x00000000003f782f */ /* 0x000fe20003800000 */
[----:B------:R-:W-:-:S12]  /*0170*/  BSSY B0, `(.L_x_2) ;  /* 0x000003b000007945 */ /* 0x000fd80003800000 */
[----:B------:R-:W-:Y:S05]  /*0180*/  @!P0 BRA `(.L_x_3) ;  /* 0x0000000000e48947 */ /* 0x000fea0003800000 */
[----:B------:R-:W0:Y:S01]  /*0190*/  S2UR UR8, SR_CgaCtaId ;  /* 0x00000000000879c3 */ /* 0x000e220000008800 */
[----:B------:R-:W-:Y:S01]  /*01a0*/  UMOV UR4, 0x400 ;  /* 0x0000040000047882 */ /* 0x000fe20000000000 */
[----:B------:R-:W-:Y:S01]  /*01b0*/  UMOV UR5, 0x1 ;  /* 0x0000000100057882 */ /* 0x000fe20000000000 */
[----:B------:R-:W-:Y:S02]  /*01c0*/  UMOV UR6, 0x100 ;  /* 0x0000010000067882 */ /* 0x000fe40000000000 */
[----:B------:R-:W-:-:S04]  /*01d0*/  UIADD3 UR6, -UR6, 0x100000, URZ ;  /* 0x0010000006067890 */ /* 0x000fc8000fffe13f */
[----:B------:R-:W-:Y:S02]  /*01e0*/  USHF.L.U32 UR7, UR6, 0xb, URZ ;  /* 0x0000000b06077899 */ /* 0x000fe4000800063f */
[----:B------:R-:W-:Y:S02]  /*01f0*/  USHF.L.U32 UR6, UR6, 0x1, URZ ;  /* 0x0000000106067899 */ /* 0x000fe4000800063f */
[----:B0-----:R-:W-:Y:S02]  /*0200*/  ULEA UR8, UR8, UR4, 0x18 ;  /* 0x0000000408087291 */ /* 0x001fe4000f8ec03f */
[----:B------:R-:W-:-:S04]  /*0210*/  UIADD3 UR4, -UR5, 0x100000, URZ ;  /* 0x0010000005047890 */ /* 0x000fc8000fffe13f */
[----:B------:R-:W-:Y:S02]  /*0220*/  USHF.L.U32 UR5, UR4, 0xb, URZ ;  /* 0x0000000b04057899 */ /* 0x000fe4000800063f */
[----:B------:R-:W-:Y:S01]  /*0230*/  USHF.L.U32 UR4, UR4, 0x1, URZ ;  /* 0x0000000104047899 */ /* 0x000fe2000800063f */
[----:B------:R-:W0:Y:S11]  /*0240*/  FENCE.VIEW.ASYNC.S ;  /* 0x00000000000073c6 */ /* 0x000e360000000000 */
[----:B0-----:R0:W1:Y:S01]  /*0250*/  SYNCS.EXCH.64 URZ, [UR8], UR4 ;  /* 0x00000004083f75b2 */ /* 0x0010620008000100 */
[----:B------:R0:W2:Y:S01]  /*0260*/  SYNCS.EXCH.64 URZ, [UR8+0xb0], UR6 ;  /* 0x0000b006083f75b2 */ /* 0x0000a20008000100 */
[----:B------:R0:W3:Y:S01]  /*0270*/  SYNCS.EXCH.64 URZ, [UR8+0x8], UR4 ;  /* 0x00000804083f75b2 */ /* 0x0000e20008000100 */
[----:B------:R0:W4:Y:S01]  /*0280*/  SYNCS.EXCH.64 URZ, [UR8+0xb8], UR6 ;  /* 0x0000b806083f75b2 */ /* 0x0001220008000100 */
[----:B------:R0:W0:Y:S01]  /*0290*/  SYNCS.EXCH.64 URZ, [UR8+0x10], UR4 ;  /* 0x00001004083f75b2 */ /* 0x0000220008000100 */
        /* <DEDUP_REMOVED lines=39> */
[----:B-1234-:R-:W-:Y:S01]  /*0510*/  NOP ;  /* 0x0000000000007918 */ /* 0x01efe20000000000 */
.L_x_3:
[----:B0-----:R-:W-:Y:S05]  /*0520*/  BSYNC B0 ;  /* 0x0000000000007941 */ /* 0x001fea0003800000 */
.L_x_2:
[----:B------:R-:W0:Y:S01]  /*0530*/  SHFL.IDX PT, R2, R2, RZ, 0x1f ;  /* 0x00001fff02027589 */ /* 0x000e2200000e0000 */
[----:B------:R-:W1:Y:S01]  /*0540*/  LDC R3, c[0x0][0x65c] ;  /* 0x00019700ff037b82 */ /* 0x000e620000000800 */
[----:B------:R-:W-:Y:S02]  /*0550*/  ELECT P0, URZ, PT ;  /* 0x00000000003f782f */ /* 0x000fe40003800000 */
[----:B------:R-:W-:Y:S01]  /*0560*/  SHF.R.S32.HI R4, RZ, 0x1f, R5 ;  /* 0x0000001fff047819 */ /* 0x000fe20000011405 */
[----:B------:R-:W2:Y:S01]  /*0570*/  S2R R10, SR_CTAID.Y ;  /* 0x00000000000a7919 */ /* 0x000ea20000002600 */
[----:B------:R-:W-:Y:S01]  /*0580*/  UMOV UR4, 0x20 ;  /* 0x0000002000047882 */ /* 0x000fe20000000000 */
[C---:B------:R-:W-:Y:S01]  /*0590*/  ISETP.NE.AND P2, PT, R6.reuse, RZ, PT ;  /* 0x000000ff0600720c */ /* 0x040fe20003f45270 */
[----:B------:R-:W-:Y:S01]  /*05a0*/  VIADD R11, R6, 0xffffffff ;  /* 0xffffffff060b7836 */ /* 0x000fe20000000000 */
[----:B------:R-:W3:Y:S01]  /*05b0*/  S2R R8, SR_CTAID.X ;  /* 0x0000000000087919 */ /* 0x000ee20000002500 */
[----:B------:R-:W-:Y:S01]  /*05c0*/  LEA.HI R4, R4, R5, RZ, 0x2 ;  /* 0x0000000504047211 */ /* 0x000fe200078f10ff */
[----:B------:R-:W-:Y:S01]  /*05d0*/  NOP ;  /* 0x0000000000007918 */ /* 0x000fe20000000000 */
[----:B------:R-:W-:Y:S01]  /*05e0*/  NOP ;  /* 0x0000000000007918 */ /* 0x000fe20000000000 */
[----:B------:R-:W-:-:S02]  /*05f0*/  ISETP.GE.U32.AND P1, PT, R11, 0x2, PT ;  /* 0x000000020b00780c */ /* 0x000fc40003f26070 */
[----:B------:R-:W-:-:S05]  /*0600*/  LOP3.LUT R4, R4, 0xfffffffc, RZ, 0xc0, !PT ;  /* 0xfffffffc04047812 */ /* 0x000fca00078ec0ff */
[----:B------:R-:W-:Y:S01]  /*0610*/  IMAD.IADD R5, R5, 0x1, -R4 ;  /* 0x0000000105057824 */ /* 0x000fe200078e0a04 */
[----:B0-----:R-:W-:Y:S02]  /*0620*/  ISETP.NE.OR P0, PT, R2, RZ, !P0 ;  /* 0x000000ff0200720c */ /* 0x001fe40004705670 */
[----:B-1----:R-:W-:-:S11]  /*0630*/  ISETP.NE.AND P3, PT, R3, 0x1, PT ;  /* 0x000000010300780c */ /* 0x002fd60003f65270 */
[----:B------:R-:W-:Y:S01]  /*0640*/  VOTEU.ALL UP0, P0 ;  /* 0x00000000003f7886 */ /* 0x000fe20000000000 */
[----:B------:R-:W-:Y:S01]  /*0650*/  VOTEU.ALL UP1, P0 ;  /* 0x00000000003f7886 */ /* 0x000fe20000020000 */
[----:B------:R-:W3:Y:S01]  /*0660*/  @P3 LDC R9, c[0x0][0x10] ;  /* 0x00000400ff093b82 */ /* 0x000ee20000000800 */
[----:B--2---:R-:W-:Y:S02]  /*0670*/  @P3 IMAD.MOV.U32 R2, RZ, RZ, R10 ;  /* 0x000000ffff023224 */ /* 0x004fe400078e000a */
[----:B------:R-:W-:Y:S01]  /*0680*/  @!UP0 UMOV UR6, 0x400 ;  /* 0x0000040000068882 */ /* 0x000fe20000000000 */
[----:B------:R-:W-:-:S04]  /*0690*/  @!UP0 UIADD3 UR4, -UR4, 0x100000, URZ ;  /* 0x0010000004048890 */ /* 0x000fc8000fffe13f */
[----:B------:R-:W-:Y:S02]  /*06a0*/  @!UP0 USHF.L.U32 UR5, UR4, 0xb, URZ ;  /* 0x0000000b04058899 */ /* 0x000fe4000800063f */
[----:B------:R-:W-:Y:S01]  /*06b0*/  @!UP0 USHF.L.U32 UR4, UR4, 0x1, URZ ;  /* 0x0000000104048899 */ /* 0x000fe2000800063f */
[----:B------:R-:W-:Y:S02]  /*06c0*/  @P3 IMAD.MOV.U32 R3, RZ, RZ, RZ ;  /* 0x000000ffff033224 */ /* 0x000fe400078e00ff */
[----:B------:R-:W-:Y:S01]  /*06d0*/  @P3 IMAD.MOV.U32 R13, RZ, RZ, RZ ;  /* 0x000000ffff0d3224 */ /* 0x000fe200078e00ff */
[----:B------:R-:W0:Y:S08]  /*06e0*/  @!UP0 S2UR UR7, SR_CgaCtaId ;  /* 0x00000000000789c3 */ /* 0x000e300000008800 */
[----:B------:R-:W1:Y:S01]  /*06f0*/  @!P3 LDC R7, c[0x0][0xc] ;  /* 0x00000300ff07bb82 */ /* 0x000e620000000800 */
[----:B---3--:R-:W-:-:S04]  /*0700*/  @P3 IMAD.WIDE.U32 R2, R8, R9, R2 ;  /* 0x0000000908023225 */ /* 0x008fc800078e0002 */
[----:B------:R-:W-:Y:S02]  /*0710*/  IMAD.MOV.U32 R9, RZ, RZ, RZ ;  /* 0x000000ffff097224 */ /* 0x000fe400078e00ff */
[----:B------:R-:W-:Y:S01]  /*0720*/  @P3 IMAD.IADD R3, R3, 0x1, R13 ;  /* 0x0000000103033824 */ /* 0x000fe200078e020d */
[----:B0-----:R-:W-:Y:S01]  /*0730*/  @!UP0 ULEA UR6, UR7, UR6, 0x18 ;  /* 0x0000000607068291 */ /* 0x001fe2000f8ec03f */
[----:B------:R-:W-:Y:S01]  /*0740*/  VOTEU.ALL UP0, P0 ;  /* 0x00000000003f7886 */ /* 0x000fe20000000000 */
[----:B------:R-:W-:-:S04]  /*0750*/  ISETP.NE.AND P0, PT, R5, 0x3, PT ;  /* 0x000000030500780c */ /* 0x000fc80003f05270 */
[----:B------:R-:W-:-:S04]  /*0760*/  ISETP.EQ.OR P0, PT, R5, RZ, !P0 ;  /* 0x000000ff0500720c */ /* 0x000fc80004702670 */
[----:B------:R-:W-:Y:S01]  /*0770*/  ISETP.EQ.AND P0, PT, R6, RZ, P0 ;  /* 0x000000ff0600720c */ /* 0x000fe20000702270 */
[----:B------:R-:W0:Y:S02]  /*0780*/  FENCE.VIEW.ASYNC.S ;  /* 0x00000000000073c6 */ /* 0x000e240000000000 */
[----:B0-----:R0:W2:Y:S01]  /*0790*/  @!UP0 SYNCS.EXCH.64 URZ, [UR6+0x170], UR4 ;  /* 0x00017004063f85b2 */ /* 0x0010a20008000100 */
[----:B-1----:R-:W-:Y:S01]  /*07a0*/  @!P3 IMAD.WIDE.U32 R6, R7, R10, R8 ;  /* 0x0000000a0706b225 */ /* 0x002fe200078e0008 */
[----:B------:R-:W-:-:S03]  /*07b0*/  SEL R4, RZ, 0x1, !P0 ;  /* 0x00000001ff047807 */ /* 0x000fc60004000000 */
[----:B------:R-:W-:Y:S02]  /*07c0*/  @!P3 IMAD.MOV.U32 R2, RZ, RZ, R6 ;  /* 0x000000ffff02b224 */ /* 0x000fe400078e0006 */
[----:B------:R-:W-:Y:S01]  /*07d0*/  @!P3 IMAD.MOV.U32 R3, RZ, RZ, R7 ;  /* 0x000000ffff03b224 */ /* 0x000fe200078e0007 */
[----:B------:R-:W-:Y:S01]  /*07e0*/  SEL R4, R4, 0x2, P1 ;  /* 0x0000000204047807 */ /* 0x000fe20000800000 */
[----:B------:R0:W2:Y:S01]  /*07f0*/  @!UP1 SYNCS.EXCH.64 URZ, [UR6+0x178], UR4 ;  /* 0x00017804063f95b2 */ /* 0x0000a20008000100 */
[----:B------:R-:W-:Y:S01]  /*0800*/  NOP ;  /* 0x0000000000007918 */ /* 0x000fe20000000000 */
[----:B--2---:R-:W-:Y:S06]  /*0810*/  BAR.SYNC.DEFER_BLOCKING 0x0 ;  /* 0x0000000000007b1d */ /* 0x004fec0000010000 */
[----:B------:R-:W-:Y:S05]  /*0820*/  @!P2 BRA `(.L_x_4) ;  /* 0x0000007400b8a947 */ /* 0x000fea0003800000 */
[----:B------:R-:W-:-:S13]  /*0830*/  ISETP.GT.U32.AND P0, PT, R11, 0x1, PT ;  /* 0x000000010b00780c */ /* 0x000fda0003f04070 */
[----:B0-----:R-:W-:Y:S05]  /*0840*/  @P0 EXIT ;  /* 0x000000000000094d */ /* 0x001fea0003800000 */
[----:B------:R-:W-:Y:S01]  /*0850*/  ULDC.64 UR4, c[0x0][0x650] ;  /* 0x0001940000047ab9 */ /* 0x000fe20000000a00 */
[----:B------:R-:W-:Y:S01]  /*0860*/  PRMT R12, RZ, 0x7610, R12 ;  /* 0x00007610ff0c7816 */ /* 0x000fe2000000000c */
[----:B------:R-:W-:Y:S01]  /*0870*/  IMAD.MOV.U32 R6, RZ, RZ, -0x1 ;  /* 0xffffffffff067424 */ /* 0x000fe200078e00ff */
[----:B------:R-:W-:Y:S01]  /*0880*/  ISETP.GE.U32.AND P0, PT, R2, UR4, PT ;  /* 0x0000000402007c0c */ /* 0x000fe2000bf06070 */
[----:B------:R-:W-:Y:S02]  /*0890*/  IMAD.MOV.U32 R7, RZ, RZ, -0x1 ;  /* 0xffffffffff077424 */ /* 0x000fe400078e00ff */
[----:B------:R-:W-:Y:S01]  /*08a0*/  IMAD.MOV.U32 R5, RZ, RZ, -0x1 ;  /* 0xffffffffff057424 */ /* 0x000fe200078e00ff */
[----:B------:R-:W-:-:S13]  /*08b0*/  ISETP.GE.U32.AND.EX P0, PT, R3, UR5, PT, P0 ;  /* 0x0000000503007c0c */ /* 0x000fda000bf06100 */
[----:B------:R-:W-:Y:S05]  /*08c0*/  @P0 BRA `(.L_x_5) ;  /* 0x00000004005c0947 */ /* 0x000fea0003800000 */
[----:B------:R-:W0:Y:S01]  /*08d0*/  LDC.64 R16, c[0x0][0x628] ;  /* 0x00018a00ff107b82 */ /* 0x000e220000000a00 */
[----:B------:R-:W-:Y:S02]  /*08e0*/  IMAD.MOV.U32 R6, RZ, RZ, R2 ;  /* 0x000000ffff067224 */ /* 0x000fe400078e0002 */
[----:B------:R-:W-:-:S05]  /*08f0*/  IMAD.MOV.U32 R7, RZ, RZ, R3 ;  /* 0x000000ffff077224 */ /* 0x000fca00078e0003 */
[----:B------:R-:W1:Y:S08]  /*0900*/  LDC R18, c[0x0][0x630] ;  /* 0x00018c00ff127b82 */ /* 0x000e700000000800 */
[----:B------:R-:W2:Y:S01]  /*0910*/  LDC.64 R20, c[0x0][0x620] ;  /* 0x00018800ff147b82 */ /* 0x000ea20000000a00 */
[----:B0-----:R-:W-:-:S04]  /*0920*/  ISETP.NE.U32.AND P0, PT, R16, RZ, PT ;  /* 0x000000ff1000720c */ /* 0x001fc80003f05070 */
[----:B------:R-:W-:-:S13]  /*0930*/  ISETP.NE.AND.EX P0, PT, R17, RZ, PT, P0 ;  /* 0x000000ff1100720c */ /* 0x000fda0003f05300 */
[----:B-12---:R-:W-:Y:S05]  /*0940*/  @!P0 BRA `(.L_x_6) ;  /* 0x0000000000288947 */ /* 0x006fea0003800000 */
[----:B------:R-:W0:Y:S02]  /*0950*/  LDC R5, c[0x0][0x634] ;  /* 0x00018d00ff057b82 */ /* 0x000e240000000800 */
[----:B0-----:R-:W-:-:S05]  /*0960*/  IADD3 R5, P0, R2, R5, RZ ;  /* 0x0000000502057210 */ /* 0x001fca0007f1e0ff */
[----:B------:R-:W-:-:S04]  /*0970*/  IMAD.X R11, RZ, RZ, R3, P0 ;  /* 0x000000ffff0b7224 */ /* 0x000fc800000e0603 */
[----:B------:R-:W-:-:S04]  /*0980*/  IMAD.WIDE.U32 R6, R11, R16, RZ ;  /* 0x000000100b067225 */ /* 0x000fc800078e00ff */
[----:B------:R-:W-:-:S04]  /*0990*/  IMAD.WIDE.U32 R12, P0, R5, R17, R6 ;  /* 0x00000011050c7225 */ /* 0x000fc80007800006 */
[----:B------:R-:W-:-:S04]  /*09a0*/  IMAD.WIDE.U32 R6, R5, R16, RZ ;  /* 0x0000001005067225 */ /* 0x000fc800078e00ff */
[----:B------:R-:W-:Y:S01]  /*09b0*/  IMAD.X R15, RZ, RZ, RZ, P0 ;  /* 0x000000ffff0f7224 */ /* 0x000fe200000e06ff */
[----:B------:R-:W-:Y:S01]  /*09c0*/  IADD3 RZ, P0, R7, R12, RZ ;  /* 0x0000000c07ff7210 */ /* 0x000fe20007f1e0ff */
[----:B------:R-:W-:-:S04]  /*09d0*/  IMAD.MOV.U32 R14, RZ, RZ, R13 ;  /* 0x000000ffff0e7224 */ /* 0x000fc800078e000d */
[----:B------:R-:W-:-:S08]  /*09e0*/  IMAD.WIDE.U32.X R6, R11, R17, R14, P0 ;  /* 0x000000110b067225 */ /* 0x000fd000000e040e */
.L_x_6:
[--C-:B------:R-:W-:Y:S01]  /*09f0*/  SHF.R.U64 R26, R6, R18, R7.reuse ;  /* 0x00000012061a7219 */ /* 0x100fe20000001207 */
[----:B------:R-:W0:Y:S01]  /*0a00*/  LDC.64 R22, c[0x0][0x640] ;  /* 0x00019000ff167b82 */ /* 0x000e220000000a00 */
[----:B------:R-:W-:Y:S01]  /*0a10*/  I2FP.F32.U32 R5, R8 ;  /* 0x0000000800057245 */ /* 0x000fe20000201000 */
[----:B------:R-:W-:Y:S01]  /*0a20*/  ULDC UR4, c[0x0][0x150] ;  /* 0x0000540000047ab9 */ /* 0x000fe20000000800 */
[----:B------:R-:W-:Y:S02]  /*0a30*/  SHF.R.U32.HI R6, RZ, R18, R7 ;  /* 0x00000012ff067219 */ /* 0x000fe40000011607 */
[----:B------:R-:W-:Y:S01]  /*0a40*/  IADD3 R11, P0, RZ, -R26, RZ ;  /* 0x8000001aff0b7210 */ /* 0x000fe20007f1e0ff */
[----:B------:R-:W-:Y:S01]  /*0a50*/  FMUL R5, R5, UR4 ;  /* 0x0000000405057c20 */ /* 0x000fe20008400000 */
[----:B------:R-:W-:Y:S01]  /*0a60*/  ULDC UR4, c[0x0][0x154] ;  /* 0x0000550000047ab9 */ /* 0x000fe20000000800 */
[----:B------:R-:W1:Y:S02]  /*0a70*/  LDC R14, c[0x0][0x618] ;  /* 0x00018600ff0e7b82 */ /* 0x000e640000000800 */
[----:B------:R-:W-:-:S02]  /*0a80*/  IMAD.X R13, RZ, RZ, ~R6, P0 ;  /* 0x000000ffff0d7224 */ /* 0x000fc400000e0e06 */
[----:B------:R-:W2:Y:S01]  /*0a90*/  F2I.U32.TRUNC.NTZ R5, R5 ;  /* 0x0000000500057305 */ /* 0x000ea2000020f000 */
[----:B------:R-:W-:-:S03]  /*0aa0*/  IMAD.WIDE.U32 R6, R11, R20, R2 ;  /* 0x000000140b067225 */ /* 0x000fc600078e0002 */
[----:B------:R-:W3:Y:S01]  /*0ab0*/  LDC R9, c[0x0][0x144] ;  /* 0x00005100ff097b82 */ /* 0x000ee20000000800 */
[----:B------:R-:W-:-:S04]  /*0ac0*/  IMAD R12, R13, R20, RZ ;  /* 0x000000140d0c7224 */ /* 0x000fc800078e02ff */
[----:B------:R-:W-:Y:S02]  /*0ad0*/  IMAD R11, R11, R21, R12 ;  /* 0x000000150b0b7224 */ /* 0x000fe400078e020c */
[----:B------:R-:W-:Y:S01]  /*0ae0*/  IMAD.MOV.U32 R12, RZ, RZ, 0x1 ;  /* 0x00000001ff0c7424 */ /* 0x000fe200078e00ff */
[----:B------:R-:W4:Y:S01]  /*0af0*/  LDC R18, c[0x0][0x608] ;  /* 0x00018200ff127b82 */ /* 0x000f220000000800 */
[----:B------:R-:W-:Y:S01]  /*0b00*/  IMAD.IADD R11, R7, 0x1, R11 ;  /* 0x00000001070b7824 */ /* 0x000fe200078e020b */
[----:B0-----:R-:W-:Y:S01]  /*0b10*/  ISETP.NE.U32.AND P0, PT, R22, RZ, PT ;  /* 0x000000ff1600720c */ /* 0x001fe20003f05070 */
[----:B--2---:R-:W-:-:S03]  /*0b20*/  IMAD.MOV R7, RZ, RZ, -R5 ;  /* 0x000000ffff077224 */ /* 0x004fc600078e0a05 */
[----:B------:R-:W-:Y:S02]  /*0b30*/  ISETP.NE.AND.EX P0, PT, R23, RZ, PT, P0 ;  /* 0x000000ff1700720c */ /* 0x000fe40003f05300 */
[----:B------:R-:W0:Y:S01]  /*0b40*/  LDC R13, c[0x0][0x658] ;  /* 0x00019600ff0d7b82 */ /* 0x000e220000000800 */
[--C-:B-1----:R-:W-:Y:S02]  /*0b50*/  SHF.R.U64 R16, R6, R14, R11.reuse ;  /* 0x0000000e06107219 */ /* 0x102fe4000000120b */
[----:B------:R-:W-:Y:S02]  /*0b60*/  I2FP.F32.U32 R6, R10 ;  /* 0x0000000a00067245 */ /* 0x000fe40000201000 */
[----:B------:R-:W-:-:S03]  /*0b70*/  SHF.R.U32.HI R11, RZ, R14, R11 ;  /* 0x0000000eff0b7219 */ /* 0x000fc6000001160b */
[----:B------:R-:W1:Y:S01]  /*0b80*/  LDC R17, c[0x0][0x148] ;  /* 0x00005200ff117b82 */ /* 0x000e620000000800 */
[----:B---3--:R-:W-:Y:S02]  /*0b90*/  IMAD R5, R9, R7, R8 ;  /* 0x0000000709057224 */ /* 0x008fe400078e0208 */
[----:B------:R-:W-:Y:S01]  /*0ba0*/  FMUL R7, R6, UR4 ;  /* 0x0000000406077c20 */ /* 0x000fe20008400000 */
[----:B------:R-:W-:-:S03]  /*0bb0*/  IMAD.MOV.U32 R6, RZ, RZ, -0x1 ;  /* 0xffffffffff067424 */ /* 0x000fc600078e00ff */
[----:B------:R2:W3:Y:S01]  /*0bc0*/  F2I.U32.TRUNC.NTZ R15, R7 ;  /* 0x00000007000f7305 */ /* 0x0004e2000020f000 */
[----:B------:R-:W1:Y:S01]  /*0bd0*/  LDC R21, c[0x0][0x600] ;  /* 0x00018000ff157b82 */ /* 0x000e620000000800 */
[-CC-:B----4-:R-:W-:Y:S02]  /*0be0*/  SHF.R.U64 R27, R16, R18.reuse, R11.reuse ;  /* 0x00000012101b7219 */ /* 0x190fe4000000120b */
[----:B------:R-:W-:-:S05]  /*0bf0*/  SHF.R.U32.HI R8, RZ, R18, R11 ;  /* 0x00000012ff087219 */ /* 0x000fca000001160b */
[----:B------:R-:W4:Y:S01]  /*0c00*/  LDC R20, c[0x0][0x648] ;  /* 0x00019200ff147b82 */ /* 0x000f220000000800 */
[-CC-:B0-----:R-:W-:Y:S02]  /*0c10*/  SHF.R.U64 R18, R27, R13.reuse, R8.reuse ;  /* 0x0000000d1b127219 */ /* 0x181fe40000001208 */
[-C--:B------:R-:W-:Y:S02]  /*0c20*/  SHF.L.U32 R6, R6, R13.reuse, RZ ;  /* 0x0000000d06067219 */ /* 0x080fe400000006ff */
[-C--:B------:R-:W-:Y:S02]  /*0c30*/  SHF.R.U32.HI R8, RZ, R13.reuse, R8 ;  /* 0x0000000dff087219 */ /* 0x080fe40000011608 */
[----:B------:R-:W-:Y:S01]  /*0c40*/  LOP3.LUT R14, RZ, R6, RZ, 0x33, !PT ;  /* 0x00000006ff0e7212 */ /* 0x000fe200078e33ff */
[----:B------:R-:W0:Y:S01]  /*0c50*/  LDC R25, c[0x0][0x638] ;  /* 0x00018e00ff197b82 */ /* 0x000e220000000800 */
[----:B------:R-:W-:Y:S01]  /*0c60*/  SHF.L.U32 R11, R12, R13, RZ ;  /* 0x0000000d0c0b7219 */ /* 0x000fe200000006ff */
[----:B------:R-:W-:-:S02]  /*0c70*/  IMAD.MOV.U32 R6, RZ, RZ, R18 ;  /* 0x000000ffff067224 */ /* 0x000fc400078e0012 */
[----:B--2---:R-:W-:-:S04]  /*0c80*/  IMAD.MOV.U32 R7, RZ, RZ, R8 ;  /* 0x000000ffff077224 */ /* 0x004fc800078e0008 */
[----:B------:R-:W2:Y:S01]  /*0c90*/  LDC R24, c[0x0][0x610] ;  /* 0x00018400ff187b82 */ /* 0x000ea20000000800 */
[----:B---3--:R-:W-:Y:S05]  /*0ca0*/  @!P0 BRA `(.L_x_7) ;  /* 0x0000000000288947 */ /* 0x008fea0003800000 */
[----:B------:R-:W3:Y:S02]  /*0cb0*/  LDC R13, c[0x0][0x64c] ;  /* 0x00019300ff0d7b82 */ /* 0x000ee40000000800 */
[----:B---3--:R-:W-:-:S05]  /*0cc0*/  IADD3 R13, P0, R18, R13, RZ ;  /* 0x0000000d120d7210 */ /* 0x008fca0007f1e0ff */
        /* <DEDUP_REMOVED lines=8> */
.L_x_7:
[----:B----4-:R-:W-:Y:S01]  /*0d50*/  SHF.R.U64 R6, R6, R20, R7 ;  /* 0x0000001406067219 */ /* 0x010fe20000001207 */
[----:B-1----:R-:W-:Y:S01]  /*0d60*/  VIADD R7, R21, 0xffffffff ;  /* 0xffffffff15077836 */ /* 0x002fe20000000000 */
[----:B------:R-:W-:Y:S01]  /*0d70*/  LOP3.LUT R14, R27, R14, RZ, 0xc0, !PT ;  /* 0x0000000e1b0e7212 */ /* 0x000fe200078ec0ff */
[----:B------:R-:W-:Y:S02]  /*0d80*/  IMAD.MOV R15, RZ, RZ, -R15 ;  /* 0x000000ffff0f7224 */ /* 0x000fe400078e0a0f */
[----:B------:R-:W-:Y:S01]  /*0d90*/  IMAD.MOV R8, RZ, RZ, -R6 ;  /* 0x000000ffff087224 */ /* 0x000fe200078e0a06 */
[----:B------:R-:W-:Y:S01]  /*0da0*/  LOP3.LUT R7, R16, R7, RZ, 0xc0, !PT ;  /* 0x0000000710077212 */ /* 0x000fe200078ec0ff */
[----:B------:R-:W-:Y:S02]  /*0db0*/  IMAD R14, R11, R6, R14 ;  /* 0x000000060b0e7224 */ /* 0x000fe400078e020e */
[----:B------:R-:W-:Y:S02]  /*0dc0*/  @P3 IMAD R5, R17, R15, R10 ;  /* 0x0000000f11053224 */ /* 0x000fe400078e020a */
[----:B0-----:R-:W-:-:S02]  /*0dd0*/  IMAD R6, R8, R25, R18 ;  /* 0x0000001908067224 */ /* 0x001fc400078e0212 */
[----:B--2---:R-:W-:Y:S02]  /*0de0*/  IMAD R5, R14, R24, R5 ;  /* 0x000000180e057224 */ /* 0x004fe400078e0205 */
[----:B------:R-:W-:Y:S02]  /*0df0*/  IMAD R6, R6, R21, R7 ;  /* 0x0000001506067224 */ /* 0x000fe400078e0207 */
[----:B------:R-:W-:-:S03]  /*0e00*/  IMAD.MOV.U32 R12, RZ, RZ, 0x1 ;  /* 0x00000001ff0c7424 */ /* 0x000fc600078e00ff */
[----:B------:R-:W-:Y:S02]  /*0e10*/  SEL R7, R6, R5, !P3 ;  /* 0x0000000506077207 */ /* 0x000fe40005800000 */
[----:B------:R-:W-:Y:S01]  /*0e20*/  SEL R6, R5, R6, !P3 ;  /* 0x0000000605067207 */ /* 0x000fe20005800000 */
[----:B------:R-:W-:-:S07]  /*0e30*/  IMAD.MOV.U32 R5, RZ, RZ, R26 ;  /* 0x000000ffff057224 */ /* 0x000fce00078e001a */
.L_x_5:
[----:B------:R-:W-:-:S08]  /*0e40*/  NOP ;  /* 0x0000000000007918 */ /* 0x000fd00000000000 */
[----:B------:R-:W0:Y:S02]  /*0e50*/  USETMAXREG.TRY_ALLOC.CTAPOOL UP0, 0xe8 ;  /* 0x000000e8000079c8 */ /* 0x000e240008000600 */
[----:B0-----:R-:W-:-:S13]  /*0e60*/  PLOP3.LUT P0, PT, PT, PT, UP0, 0x80, 0x0 ;  /* 0x000000000000781c */ /* 0x001fda0003f0f008 */
[----:B------:R-:W-:Y:S05]  /*0e70*/  @!P0 BRA `(.L_x_5) ;  /* 0xfffffffc00f08947 */ /* 0x000fea000383ffff */
[----:B------:R-:W-:Y:S01]  /*0e80*/  ULDC.64 UR4, c[0x0][0x598] ;  /* 0x0001660000047ab9 */ /* 0x000fe20000000a00 */
[----:B------:R-:W-:Y:S01]  /*0e90*/  ULDC.64 UR16, c[0x0][0x208] ;  /* 0x0000820000107ab9 */ /* 0x000fe20000000a00 */
[----:B------:R-:W-:-:S04]  /*0ea0*/  ISETP.NE.U32.AND P0, PT, RZ, UR4, PT ;  /* 0x00000004ff007c0c */ /* 0x000fc8000bf05070 */
[----:B------:R-:W-:-:S13]  /*0eb0*/  ISETP.NE.AND.EX P0, PT, RZ, UR5, PT, P0 ;  /* 0x00000005ff007c0c */ /* 0x000fda000bf05300 */
[----:B------:R-:W-:Y:S05]  /*0ec0*/  @!P0 BRA `(.L_x_8) ;  /* 0x00000000001c8947 */ /* 0x000fea0003800000 */
[----:B------:R-:W0:Y:S02]  /*0ed0*/  LDC.64 R8, c[0x0][0x598] ;  /* 0x00016600ff087b82 */ /* 0x000e240000000a00 */
[----:B0-----:R-:W2:Y:S02]  /*0ee0*/  LDG.E.64 R8, desc[UR16][R8.64] ;  /* 0x0000001008087981 */ /* 0x001ea4000c1e1b00 */
[----:B--2---:R-:W-:-:S04]  /*0ef0*/  ISETP.NE.U32.AND P0, PT, R8, RZ, PT ;  /* 0x000000ff0800720c */ /* 0x004fc80003f05070 */
[----:B------:R-:W-:-:S13]  /*0f00*/  ISETP.NE.AND.EX P0, PT, R9, RZ, PT, P0 ;  /* 0x000000ff0900720c */ /* 0x000fda0003f05300 */
[----:B------:R-:W-:Y:S05]  /*0f10*/  @!P0 BRA `(.L_x_8) ;  /* 0x0000000000088947 */ /* 0x000fea0003800000 */
[----:B------:R0:W5:Y:S01]  /*0f20*/  LD.E R8, desc[UR16][R8.64] ;  /* 0x0000001008087980 */ /* 0x000162000c101900 */
[----:B------:R-:W-:Y:S05]  /*0f30*/  BRA `(.L_x_9) ;  /* 0x0000000000207947 */ /* 0x000fea0003800000 */
.L_x_8:
[----:B------:R-:W-:Y:S02]  /*0f40*/  ULDC.64 UR4, c[0x0][0x588] ;  /* 0x0001620000047ab9 */ /* 0x000fe40000000a00 */
[----:B------:R-:W-:-:S04]  /*0f50*/  ISETP.NE.U32.AND P0, PT, RZ, UR4, PT ;  /* 0x00000004ff007c0c */ /* 0x000fc8000bf05070 */
[----:B------:R-:W-:-:S13]  /*0f60*/  ISETP.NE.AND.EX P0, PT, RZ, UR5, PT, P0 ;  /* 0x00000005ff007c0c */ /* 0x000fda000bf05300 */
[----:B------:R-:W-:Y:S05]  /*0f70*/  @!P0 BRA `(.L_x_10) ;  /* 0x00000000000c8947 */ /* 0x000fea0003800000 */
[----:B------:R-:W0:Y:S02]  /*0f80*/  LDC.64 R8, c[0x0][0x588] ;  /* 0x00016200ff087b82 */ /* 0x000e240000000a00 */
[----:B0-----:R1:W5:Y:S01]  /*0f90*/  LDG.E R8, desc[UR16][R8.64] ;  /* 0x0000001008087981 */ /* 0x001362000c1e1900 */
[----:B------:R-:W-:Y:S05]  /*0fa0*/  BRA `(.L_x_9) ;  /* 0x0000000000047947 */ /* 0x000fea0003800000 */
.L_x_10:
[----:B------:R-:W2:Y:S02]  /*0fb0*/  LDC R8, c[0x0][0x580] ;  /* 0x00016000ff087b82 */ /* 0x000ea40000000800 */
.L_x_9:
[----:B------:R-:W-:Y:S02]  /*0fc0*/  ULDC.64 UR4, c[0x0][0x5a0] ;  /* 0x0001680000047ab9 */ /* 0x000fe40000000a00 */
[----:B------:R-:W-:-:S04]  /*0fd0*/  ISETP.NE.U32.AND P0, PT, RZ, UR4, PT ;  /* 0x00000004ff007c0c */ /* 0x000fc8000bf05070 */
[----:B------:R-:W-:-:S13]  /*0fe0*/  ISETP.NE.AND.EX P0, PT, RZ, UR5, PT, P0 ;  /* 0x00000005ff007c0c */ /* 0x000fda000bf05300 */
[----:B------:R-:W-:Y:S05]  /*0ff0*/  @!P0 BRA `(.L_x_11) ;  /* 0x00000000001c8947 */ /* 0x000fea0003800000 */
[----:B------:R-:W3:Y:S02]  /*1000*/  LDC.64 R10, c[0x0][0x5a0] ;  /* 0x00016800ff0a7b82 */ /* 0x000ee40000000a00 */
[----:B---3--:R-:W3:Y:S02]  /*1010*/  LDG.E.64 R10, desc[UR16][R10.64] ;  /* 0x000000100a0a7981 */ /* 0x008ee4000c1e1b00 */
[----:B---3--:R-:W-:-:S04]  /*1020*/  ISETP.NE.U32.AND P0, PT, R10, RZ, PT ;  /* 0x000000ff0a00720c */ /* 0x008fc80003f05070 */
[----:B------:R-:W-:-:S13]  /*1030*/  ISETP.NE.AND.EX P0, PT, R11, RZ, PT, P0 ;  /* 0x000000ff0b00720c */ /* 0x000fda0003f05300 */
[----:B------:R-:W-:Y:S05]  /*1040*/  @!P0 BRA `(.L_x_11) ;  /* 0x0000000000088947 */ /* 0x000fea0003800000 */
[----:B01----:R0:W5:Y:S01]  /*1050*/  LD.E R9, desc[UR16][R10.64] ;  /* 0x000000100a097980 */ /* 0x003162000c101900 */
[----:B------:R-:W-:Y:S05]  /*1060*/  BRA `(.L_x_12) ;  /* 0x0000000000207947 */ /* 0x000fea0003800000 */
.L_x_11:
[----:B------:R-:W-:Y:S02]  /*1070*/  ULDC.64 UR4, c[0x0][0x590] ;  /* 0x0001640000047ab9 */ /* 0x000fe40000000a00 */
[----:B------:R-:W-:-:S04]  /*1080*/  ISETP.NE.U32.AND P0, PT, RZ, UR4, PT ;  /* 0x00000004ff007c0c */ /* 0x000fc8000bf05070 */
[----:B------:R-:W-:-:S13]  /*1090*/  ISETP.NE.AND.EX P0, PT, RZ, UR5, PT, P0 ;  /* 0x00000005ff007c0c */ /* 0x000fda000bf05300 */
[----:B------:R-:W-:Y:S05]  /*10a0*/  @!P0 BRA `(.L_x_13) ;  /* 0x00000000000c8947 */ /* 0x000fea0003800000 */
[----:B------:R-:W0:Y:S02]  /*10b0*/  LDC.64 R10, c[0x0][0x590] ;  /* 0x00016400ff0a7b82 */ /* 0x000e240000000a00 */
[----:B01----:R1:W5:Y:S01]  /*10c0*/  LDG.E R9, desc[UR16][R10.64] ;  /* 0x000000100a097981 */ /* 0x003362000c1e1900 */
[----:B------:R-:W-:Y:S05]  /*10d0*/  BRA `(.L_x_12) ;  /* 0x0000000000047947 */ /* 0x000fea0003800000 */
.L_x_13:
[----:B01----:R-:W3:Y:S02]  /*10e0*/  LDC R9, c[0x0][0x584] ;  /* 0x00016100ff097b82 */ /* 0x003ee40000000800 */
.L_x_12:
[----:B------:R-:W-:-:S13]  /*10f0*/  LOP3.LUT P0, RZ, R12, 0xff, RZ, 0xc0, !PT ;  /* 0x000000ff0cff7812 */ /* 0x000fda000780c0ff */
[----:B------:R-:W-:Y:S05]  /*1100*/  @!P0 EXIT ;  /* 0x000000000000894d */ /* 0x000fea0003800000 */
[----:B------:R-:W-:Y:S01]  /*1110*/  ULDC UR4, c[0x0][0x28c] ;  /* 0x0000a30000047ab9 */ /* 0x000fe20000000800 */
[----:B------:R-:W-:Y:S01]  /*1120*/  LOP3.LUT R142, R4, 0x1, RZ, 0xfc, !PT ;  /* 0x00000001048e7812 */ /* 0x000fe200078efcff */
[----:B------:R-:W-:-:S04]  /*1130*/  UIADD3 UR4, UR4, 0x1f, URZ ;  /* 0x0000001f04047890 */ /* 0x000fc8000fffe03f */
[----:B------:R-:W-:-:S04]  /*1140*/  USHF.R.S32.HI UR5, URZ, 0x1f, UR4 ;  /* 0x0000001f3f057899 */ /* 0x000fc80008011404 */
[----:B------:R-:W-:-:S03]  /*1150*/  ULEA.HI UR5, UR5, UR4, URZ, 0x5 ;  /* 0x0000000405057291 */ /* 0x000fc6000f8f283f */
[----:B------:R-:W-:Y:S01]  /*1160*/  UMOV UR4, URZ ;  /* 0x0000003f00047c82 */ /* 0x000fe20008000000 */
[----:B------:R-:W-:-:S03]  /*1170*/  USHF.R.S32.HI UR9, URZ, 0x5, UR5 ;  /* 0x000000053f097899 */ /* 0x000fc60008011405 */
[----:B------:R-:W-:-:S09]  /*1180*/  UMOV UR5, URZ ;  /* 0x0000003f00057c82 */ /* 0x000fd20008000000 */
.L_x_166:
[----:B01----:R-:W-:Y:S01]  /*1190*/  LOP3.LUT R10, R0, 0x80, RZ, 0xc0, !PT ;  /* 0x00000080000a7812 */ /* 0x003fe200078ec0ff */
[----:B------:R-:W0:Y:S01]  /*11a0*/  S2UR UR13, SR_CgaCtaId ;  /* 0x00000000000d79c3 */ /* 0x000e220000008800 */
[----:B------:R-:W-:Y:S01]  /*11b0*/  UMOV UR12, 0x400 ;  /* 0x00000400000c7882 */ /* 0x000fe20000000000 */
[----:B------:R-:W-:Y:S01]  /*11c0*/  UMOV UR6, URZ ;  /* 0x0000003f00067c82 */ /* 0x000fe20008000000 */
[----:B------:R-:W-:Y:S01]  /*11d0*/  SHF.R.U32.HI R10, RZ, 0x7, R10 ;  /* 0x00000007ff0a7819 */ /* 0x000fe2000001160a */
[----:B------:R-:W-:Y:S01]  /*11e0*/  UMOV UR7, URZ ;  /* 0x0000003f00077c82 */ /* 0x000fe20008000000 */
[----:B------:R-:W-:Y:S01]  /*11f0*/  UMOV UR18, UR5 ;  /* 0x0000000500127c82 */ /* 0x000fe20008000000 */
[----:B------:R-:W-:Y:S02]  /*1200*/  CS2R R18, SRZ ;  /* 0x0000000000127805 */ /* 0x000fe4000001ff00 */
[----:B------:R-:W-:Y:S01]  /*1210*/  CS2R R16, SRZ ;  /* 0x0000000000107805 */ /* 0x000fe2000001ff00 */
[----:B------:R-:W1:Y:S01]  /*1220*/  LDC R11, c[0x0][0x28c] ;  /* 0x0000a300ff0b7b82 */ /* 0x000e620000000800 */
[----:B----4-:R-:W4:Y:S01]  /*1230*/  SHFL.IDX PT, R10, R10, RZ, 0x1f ;  /* 0x00001fff0a0a7589 */ /* 0x010f2200000e0000 */
[----:B------:R-:W-:-:S02]  /*1240*/  CS2R R20, SRZ ;  /* 0x0000000000147805 */ /* 0x000fc4000001ff00 */
[----:B------:R-:W-:Y:S02]  /*1250*/  CS2R R22, SRZ ;  /* 0x0000000000167805 */ /* 0x000fe4000001ff00 */
[----:B------:R-:W-:Y:S02]  /*1260*/  CS2R R88, SRZ ;  /* 0x0000000000587805 */ /* 0x000fe4000001ff00 */
[----:B------:R-:W-:Y:S02]  /*1270*/  CS2R R90, SRZ ;  /* 0x00000000005a7805 */ /* 0x000fe4000001ff00 */
[----:B------:R-:W-:Y:S02]  /*1280*/  CS2R R92, SRZ ;  /* 0x00000000005c7805 */ /* 0x000fe4000001ff00 */
[----:B------:R-:W-:Y:S02]  /*1290*/  CS2R R96, SRZ ;  /* 0x0000000000607805 */ /* 0x000fe4000001ff00 */
        /* <DEDUP_REMOVED lines=16> */
[----:B-1----:R-:W-:Y:S02]  /*13a0*/  ISETP.GE.AND P0, PT, R11, 0x1, PT ;  /* 0x000000010b00780c */ /* 0x002fe40003f06270 */
[----:B------:R-:W-:Y:S02]  /*13b0*/  CS2R R128, SRZ ;  /* 0x0000000000807805 */ /* 0x000fe4000001ff00 */
[----:B----4-:R-:W-:-:S02]  /*13c0*/  R2UR UR8, R10 ;  /* 0x000000000a0872ca */ /* 0x010fc400000e0000 */
[----:B------:R-:W-:Y:S02]  /*13d0*/  CS2R R130, SRZ ;  /* 0x0000000000827805 */ /* 0x000fe4000001ff00 */
[----:B------:R-:W-:Y:S02]  /*13e0*/  CS2R R132, SRZ ;  /* 0x0000000000847805 */ /* 0x000fe4000001ff00 */
[----:B------:R-:W-:Y:S02]  /*13f0*/  CS2R R134, SRZ ;  /* 0x0000000000867805 */ /* 0x000fe4000001ff00 */
[----:B------:R-:W-:Y:S02]  /*1400*/  CS2R R136, SRZ ;  /* 0x0000000000887805 */ /* 0x000fe4000001ff00 */
[----:B------:R-:W-:Y:S02]  /*1410*/  CS2R R138, SRZ ;  /* 0x00000000008a7805 */ /* 0x000fe4000001ff00 */
[----:B------:R-:W-:Y:S01]  /*1420*/  CS2R R140, SRZ ;  /* 0x00000000008c7805 */ /* 0x000fe2000001ff00 */
[----:B------:R-:W-:Y:S01]  /*1430*/  IMAD.MOV.U32 R143, RZ, RZ, RZ ;  /* 0x000000ffff8f7224 */ /* 0x000fe200078e00ff */
[----:B------:R-:W-:Y:S01]  /*1440*/  CS2R R56, SRZ ;  /* 0x0000000000387805 */ /* 0x000fe2000001ff00 */
[----:B------:R-:W-:Y:S01]  /*1450*/  IMAD.MOV.U32 R145, RZ, RZ, RZ ;  /* 0x000000ffff917224 */ /* 0x000fe200078e00ff */
[----:B------:R-:W-:Y:S01]  /*1460*/  CS2R R58, SRZ ;  /* 0x00000000003a7805 */ /* 0x000fe2000001ff00 */
[----:B--23--:R-:W-:Y:S01]  /*1470*/  IMAD.U32 R13, RZ, RZ, UR4 ;  /* 0x00000004ff0d7e24 */ /* 0x00cfe2000f8e00ff */
[----:B------:R-:W-:Y:S01]  /*1480*/  CS2R R60, SRZ ;  /* 0x00000000003c7805 */ /* 0x000fe2000001ff00 */
[----:B------:R-:W-:Y:S01]  /*1490*/  ULEA.HI UR10, UR8, UR8, URZ, 0x1 ;  /* 0x00000008080a7291 */ /* 0x000fe2000f8f083f */
[----:B------:R-:W-:-:S02]  /*14a0*/  CS2R R62, SRZ ;  /* 0x00000000003e7805 */ /* 0x000fc4000001ff00 */
[----:B------:R-:W-:Y:S02]  /*14b0*/  CS2R R64, SRZ ;  /* 0x0000000000407805 */ /* 0x000fe4000001ff00 */
[----:B------:R-:W-:Y:S01]  /*14c0*/  CS2R R66, SRZ ;  /* 0x0000000000427805 */ /* 0x000fe2000001ff00 */
[----:B------:R-:W-:Y:S01]  /*14d0*/  ULOP3.LUT UR11, UR10, 0x1ffffe, URZ, 0xc0, !UPT ;  /* 0x001ffffe0a0b7892 */ /* 0x000fe2000f8ec03f */
[----:B------:R-:W-:Y:S01]  /*14e0*/  CS2R R68, SRZ ;  /* 0x0000000000447805 */ /* 0x000fe2000001ff00 */
[----:B0-----:R-:W-:Y:S01]  /*14f0*/  ULEA UR10, UR13, UR12, 0x18 ;  /* 0x0000000c0d0a7291 */ /* 0x001fe2000f8ec03f */
[----:B------:R-:W-:Y:S01]  /*1500*/  CS2R R70, SRZ ;  /* 0x0000000000467805 */ /* 0x000fe2000001ff00 */
[----:B------:R-:W-:Y:S01]  /*1510*/  UIADD3 UR11, UR8, -UR11, URZ ;  /* 0x8000000b080b7290 */ /* 0x000fe2000fffe03f */
[----:B------:R-:W-:Y:S02]  /*1520*/  CS2R R72, SRZ ;  /* 0x0000000000487805 */ /* 0x000fe4000001ff00 */
[----:B------:R-:W-:Y:S01]  /*1530*/  CS2R R74, SRZ ;  /* 0x00000000004a7805 */ /* 0x000fe2000001ff00 */
[----:B------:R-:W-:Y:S01]  /*1540*/  UMOV UR8, URZ ;  /* 0x0000003f00087c82 */ /* 0x000fe20008000000 */
[----:B------:R-:W-:Y:S01]  /*1550*/  ULEA UR11, UR11, UR10, 0xb ;  /* 0x0000000a0b0b7291 */ /* 0x000fe2000f8e583f */
[----:B------:R-:W-:-:S02]  /*1560*/  CS2R R76, SRZ ;  /* 0x00000000004c7805 */ /* 0x000fc4000001ff00 */
[----:B------:R-:W-:Y:S02]  /*1570*/  CS2R R78, SRZ ;  /* 0x00000000004e7805 */ /* 0x000fe4000001ff00 */
[----:B------:R-:W-:Y:S01]  /*1580*/  CS2R R80, SRZ ;  /* 0x0000000000507805 */ /* 0x000fe2000001ff00 */
[----:B------:R-:W-:Y:S01]  /*1590*/  UIADD3 UR11, UR11, 0x280, URZ ;  /* 0x000002800b0b7890 */ /* 0x000fe2000fffe03f */
[----:B------:R-:W-:Y:S02]  /*15a0*/  CS2R R82, SRZ ;  /* 0x0000000000527805 */ /* 0x000fe4000001ff00 */
[----:B------:R-:W-:Y:S02]  /*15b0*/  CS2R R84, SRZ ;  /* 0x0000000000547805 */ /* 0x000fe4000001ff00 */
[----:B------:R-:W-:Y:S01]  /*15c0*/  CS2R R86, SRZ ;  /* 0x0000000000567805 */ /* 0x000fe2000001ff00 */
[----:B------:R-:W-:Y:S01]  /*15d0*/  USHF.R.U32.HI UR11, URZ, 0x4, UR11 ;  /* 0x000000043f0b7899 */ /* 0x000fe2000801160b */
[----:B------:R-:W-:-:S02]  /*15e0*/  CS2R R24, SRZ ;  /* 0x0000000000187805 */ /* 0x000fc4000001ff00 */
[----:B------:R-:W-:Y:S02]  /*15f0*/  CS2R R26, SRZ ;  /* 0x00000000001a7805 */ /* 0x000fe4000001ff00 */
[----:B------:R-:W-:Y:S01]  /*1600*/  CS2R R28, SRZ ;  /* 0x00000000001c7805 */ /* 0x000fe2000001ff00 */
[----:B------:R-:W-:Y:S01]  /*1610*/  ULOP3.LUT UR11, UR11, 0x3fff, URZ, 0xc0, !UPT ;  /* 0x00003fff0b0b7892 */ /* 0x000fe2000f8ec03f */
        /* <DEDUP_REMOVED lines=12> */
[----:B------:R-:W-:Y:S01]  /*16e0*/  CS2R R54, SRZ ;  /* 0x0000000000367805 */ /* 0x000fe2000001ff00 */
[----:B------:R-:W-:Y:S06]  /*16f0*/  @!P0 BRA `(.L_x_14) ;  /* 0x0000000800308947 */ /* 0x000fec0003800000 */
[----:B------:R-:W-:-:S13]  /*1700*/  ISETP.NE.AND P1, PT, R142, 0x3, PT ;  /* 0x000000038e00780c */ /* 0x000fda0003f25270 */
[----:B------:R-:W-:Y:S05]  /*1710*/  @!P1 BRA `(.L_x_15) ;  /* 0x0000000000049947 */ /* 0x000fea0003800000 */
[----:B------:R-:W-:Y:S01]  /*1720*/  BPT.TRAP 0x1 ;  /* 0x000000040000795c */ /* 0x000fe20000300000 */
.L_x_15:
[----:B------:R-:W-:Y:S01]  /*1730*/  ULEA UR7, UR5, UR10, 0x3 ;  /* 0x0000000a05077291 */ /* 0x000fe2000f8e183f */
[----:B------:R-:W-:-:S05]  /*1740*/  IMAD.U32 R10, RZ, RZ, UR4 ;  /* 0x00000004ff0a7e24 */ /* 0x000fca000f8e00ff */
[----:B------:R-:W-:-:S04]  /*1750*/  SHF.L.U32 R10, R10, 0x1f, RZ ;  /* 0x0000001f0a0a7819 */ /* 0x000fc800000006ff */
[----:B------:R0:W1:Y:S01]  /*1760*/  SYNCS.PHASECHK.TRANS64.TRYWAIT P0, [UR7], R10 ;  /* 0x0000000aff0075a7 */ /* 0x0000620008000147 */
[----:B------:R-:W-:Y:S05]  /*1770*/  @!P1 BRA `(.L_x_16) ;  /* 0x0000000000049947 */ /* 0x000fea0003800000 */
[----:B------:R-:W-:Y:S01]  /*1780*/  BPT.TRAP 0x1 ;  /* 0x000000040000795c */ /* 0x000fe20000300000 */
.L_x_16:
[----:B------:R-:W-:Y:S01]  /*1790*/  UMOV UR6, 0x1 ;  /* 0x0000000100067882 */ /* 0x000fe20000000000 */
[----:B------:R-:W-:Y:S01]  /*17a0*/  IMAD.MOV.U32 R18, RZ, RZ, RZ ;  /* 0x000000ffff127224 */ /* 0x000fe200078e00ff */
[----:B-1----:R-:W-:Y:S06]  /*17b0*/  @P0 BRA `(.L_x_17) ;  /* 0x0000000000080947 */ /* 0x002fec0003800000 */
[----:B------:R-:W1:Y:S02]  /*17c0*/  SYNCS.PHASECHK.TRANS64.TRYWAIT P0, [UR7], R10 ;  /* 0x0000000aff0075a7 */ /* 0x000e640008000147 */
[----:B-1----:R-:W-:Y:S05]  /*17d0*/  @!P0 BRA `(.L_x_18) ;  /* 0x0000008400e08947 */ /* 0x002fea0003800000 */
.L_x_17:
[----:B------:R-:W-:Y:S01]  /*17e0*/  UIADD3 UR7, UR10, 0x2c280, URZ ;  /* 0x0002c2800a077890 */ /* 0x000fe2000fffe03f */
[----:B------:R-:W-:Y:S01]  /*17f0*/  WARPGROUP.ARRIVE ;  /* 0x00000000000079c5 */ /* 0x000fe20000000000 */
[----:B------:R-:W-:Y:S01]  /*1800*/  ULOP3.LUT UR12, UR11, 0x10000, URZ, 0xfc, !UPT ;  /* 0x000100000b0c7892 */ /* 0x000fe2000f8efc3f */
[----:B------:R-:W-:Y:S01]  /*1810*/  IMAD.MOV.U32 R19, RZ, RZ, RZ ;  /* 0x000000ffff137224 */ /* 0x000fe200078e00ff */
[----:B------:R-:W-:Y:S01]  /*1820*/  USHF.R.U32.HI UR7, URZ, 0x4, UR7 ;  /* 0x000000043f077899 */ /* 0x000fe20008011607 */
[----:B------:R-:W-:Y:S01]  /*1830*/  CS2R R16, SRZ ;  /* 0x0000000000107805 */ /* 0x000fe2000001ff00 */
[----:B------:R-:W-:Y:S01]  /*1840*/  ULEA UR12, UR5, UR12, 0x9 ;  /* 0x0000000c050c7291 */ /* 0x000fe2000f8e483f */
[----:B------:R-:W-:Y:S01]  /*1850*/  CS2R R20, SRZ ;  /* 0x0000000000147805 */ /* 0x000fe2000001ff00 */
[----:B------:R-:W-:Y:S01]  /*1860*/  ULOP3.LUT UR7, UR7, 0x3fff, URZ, 0xc0, !UPT ;  /* 0x00003fff07077892 */ /* 0x000fe2000f8ec03f */
[----:B------:R-:W-:Y:S01]  /*1870*/  CS2R R22, SRZ ;  /* 0x0000000000167805 */ /* 0x000fe2000001ff00 */
[----:B------:R-:W-:Y:S01]  /*1880*/  UMOV UR13, 0xc0000010 ;  /* 0xc0000010000d7882 */ /* 0x000fe20000000000 */
[----:B------:R-:W-:Y:S01]  /*1890*/  UMOV UR15, 0xc0000010 ;  /* 0xc0000010000f7882 */ /* 0x000fe20000000000 */
[----:B------:R-:W-:Y:S01]  /*18a0*/  ULOP3.LUT UR7, UR7, 0x10000, URZ, 0xfc, !UPT ;  /* 0x0001000007077892 */ /* 0x000fe2000f8efc3f */
[----:B------:R-:W-:-:S02]  /*18b0*/  CS2R R88, SRZ ;  /* 0x0000000000587805 */ /* 0x000fc4000001ff00 */
[----:B------:R-:W-:Y:S02]  /*18c0*/  CS2R R90, SRZ ;  /* 0x00000000005a7805 */ /* 0x000fe4000001ff00 */
[----:B------:R-:W-:Y:S01]  /*18d0*/  CS2R R92, SRZ ;  /* 0x00000000005c7805 */ /* 0x000fe2000001ff00 */
[----:B------:R-:W-:Y:S01]  /*18e0*/  ULEA UR14, UR5, UR7, 0x7 ;  /* 0x00000007050e7291 */ /* 0x000fe2000f8e383f */
[----:B------:R-:W-:Y:S01]  /*18f0*/  CS2R R96, SRZ ;  /* 0x0000000000607805 */ /* 0x000fe2000001ff00 */
[----:B------:R-:W-:Y:S01]  /*1900*/  UIADD3 UR7, UR12, 0x100, URZ ;  /* 0x000001000c077890 */ /* 0x000fe2000fffe03f */
[----:B------:R-:W-:Y:S02]  /*1910*/  CS2R R94, SRZ ;  /* 0x00000000005e7805 */ /* 0x000fe4000001ff00 */
[----:B------:R-:W-:Y:S02]  /*1920*/  CS2R R98, SRZ ;  /* 0x0000000000627805 */ /* 0x000fe4000001ff00 */
[----:B------:R-:W-:-:S02]  /*1930*/  CS2R R100, SRZ ;  /* 0x0000000000647805 */ /* 0x000fc4000001ff00 */
[----:B------:R-:W-:Y:S02]  /*1940*/  CS2R R102, SRZ ;  /* 0x0000000000667805 */ /* 0x000fe4000001ff00 */
[----:B------:R-:W-:Y:S02]  /*1950*/  CS2R R104, SRZ ;  /* 0x0000000000687805 */ /* 0x000fe4000001ff00 */
[----:B------:R-:W-:Y:S01]  /*1960*/  CS2R R108, SRZ ;  /* 0x00000000006c7805 */ /* 0x000fe2000001ff00 */
[----:B------:R-:W-:Y:S01]  /*1970*/  QGMMA.64x64x32.F32.E4M3.E4M3 R56, gdesc[UR12], RZ, !UPT ;  /* 0x00e000000c3879f3 */ /* 0x000fe2000c7008ff */
[----:B------:R-:W-:Y:S01]  /*1980*/  UMOV UR12, UR7 ;  /* 0x00000007000c7c82 */ /* 0x000fe20008000000 */
[----:B------:R-:W-:Y:S01]  /*1990*/  ULDC UR7, c[0x0][0x50c] ;  /* 0x0001430000077ab9 */ /* 0x000fe20000000800 */
[----:B------:R-:W-:Y:S01]  /*19a0*/  UMOV UR13, 0xc0000010 ;  /* 0xc0000010000d7882 */ /* 0x000fe20000000000 */
[----:B------:R-:W-:Y:S01]  /*19b0*/  UISETP.NE.AND UP0, UPT, UR7, 0x1, UPT ;  /* 0x000000010700788c */ /* 0x000fe2000bf05270 */
[----:B------:R-:W-:Y:S01]  /*19c0*/  QGMMA.64x64x32.F32.E4M3.E4M3 R24, gdesc[UR12], RZ, !UPT, gsb0 ;  /* 0x00e000000c1879f3 */ /* 0x000fe2000c0008ff */
[----:B------:R-:W-:-:S02]  /*19d0*/  CS2R R106, SRZ ;  /* 0x00000000006a7805 */ /* 0x000fc4000001ff00 */
[----:B------:R-:W-:Y:S01]  /*19e0*/  CS2R R110, SRZ ;  /* 0x00000000006e7805 */ /* 0x000fe2000001ff00 */
[----:B------:R-:W-:Y:S01]  /*19f0*/  USEL UR7, URZ, 0x1, UP0 ;  /* 0x000000013f077887 */ /* 0x000fe20008000000 */
[----:B------:R-:W-:Y:S02]  /*1a00*/  CS2R R112, SRZ ;  /* 0x0000000000707805 */ /* 0x000fe4000001ff00 */
[----:B------:R-:W-:Y:S02]  /*1a10*/  CS2R R114, SRZ ;  /* 0x0000000000727805 */ /* 0x000fe4000001ff00 */
[----:B------:R-:W-:Y:S02]  /*1a20*/  CS2R R116, SRZ ;  /* 0x0000000000747805 */ /* 0x000fe4000001ff00 */
[----:B------:R-:W-:Y:S02]  /*1a30*/  CS2R R118, SRZ ;  /* 0x0000000000767805 */ /* 0x000fe4000001ff00 */
[----:B------:R-:W-:-:S02]  /*1a40*/  CS2R R120, SRZ ;  /* 0x0000000000787805 */ /* 0x000fc4000001ff00 */
[----:B------:R-:W-:Y:S02]  /*1a50*/  ISETP.NE.AND P0, PT, RZ, UR7, PT ;  /* 0x00000007ff007c0c */ /* 0x000fe4000bf05270 */
        /* <DEDUP_REMOVED lines=9> */
[----:B------:R-:W-:Y:S01]  /*1af0*/  CS2R R140, SRZ ;  /* 0x00000000008c7805 */ /* 0x000fe2000001ff00 */
[----:B------:R-:W-:Y:S02]  /*1b00*/  IMAD.MOV.U32 R143, RZ, RZ, RZ ;  /* 0x000000ffff8f7224 */ /* 0x000fe400078e00ff */
[----:B------:R-:W-:Y:S01]  /*1b10*/  IMAD.MOV.U32 R145, RZ, RZ, RZ ;  /* 0x000000ffff917224 */ /* 0x000fe200078e00ff */
[----:B------:R-:W-:Y:S06]  /*1b20*/  @!P0 BRA `(.L_x_19) ;  /* 0x0000000400088947 */ /* 0x000fec0003800000 */
[----:B------:R-:W-:Y:S02]  /*1b30*/  WARPGROUP.DEPBAR.LE gsb0, 0x0 ;  /* 0x00008000000079c5 */ /* 0x000fe40000010000 */
[----:B------:R-:W-:-:S01]  /*1b40*/  FADD R145, RZ, R56 ;  /* 0x00000038ff917221 */ /* 0x000fc20000000000 */
[----:B------:R-:W-:Y:S01]  /*1b50*/  FADD R140, RZ, R57 ;  /* 0x00000039ff8c7221 */ /* 0x000fe20000000000 */
        /* <DEDUP_REMOVED lines=62> */
[----:B------:R-:W-:-:S06]  /*1f40*/  UMOV UR6, URZ ;  /* 0x0000003f00067c82 */ /* 0x000fcc0008000000 */
.L_x_19:
[----:B------:R-:W-:-:S04]  /*1f50*/  UIADD3 UR18, UR5, 0x1, URZ ;  /* 0x0000000105127890 */ /* 0x000fc8000fffe03f */
[----:B------:R-:W-:-:S04]  /*1f60*/  UISETP.NE.AND UP0, UPT, UR18, 0x16, UPT ;  /* 0x000000161200788c */ /* 0x000fc8000bf05270 */
[----:B------:R-:W-:Y:S02]  /*1f70*/  USEL UR8, URZ, 0x1, UP0 ;  /* 0x000000013f087887 */ /* 0x000fe40008000000 */
[----:B------:R-:W-:Y:S02]  /*1f80*/  USEL UR18, UR18, URZ, UP0 ;  /* 0x0000003f12127287 */ /* 0x000fe40008000000 */
[----:B------:R-:W-:-:S06]  /*1f90*/  ULOP3.LUT UR8, UR4, UR8, URZ, 0x3c, !UPT ;  /* 0x0000000804087292 */ /* 0x000fcc000f8e3c3f */
[----:B------:R-:W-:Y:S01]  /*1fa0*/  IMAD.U32 R13, RZ, RZ, UR8 ;  /* 0x00000008ff0d7e24 */ /* 0x000fe2000f8e00ff */
[----:B------:R-:W-:-:S06]  /*1fb0*/  UMOV UR8, 0x1 ;  /* 0x0000000100087882 */ /* 0x000fcc0000000000 */
.L_x_14:
[----:B------:R-:W-:-:S04]  /*1fc0*/  UISETP.LT.AND UP0, UPT, UR9, 0x1, UPT ;  /* 0x000000010900788c */ /* 0x000fc8000bf01270 */
[----:B------:R-:W-:-:S04]  /*1fd0*/  USEL UR12, UR9, 0x1, UP0 ;  /* 0x00000001090c7887 */ /* 0x000fc80008000000 */
[----:B------:R-:W-:-:S04]  /*1fe0*/  UIADD3 UR12, UR9, -UR12, URZ ;  /* 0x8000000c090c7290 */ /* 0x000fc8000fffe03f */
[----:B------:R-:W-:-:S06]  /*1ff0*/  UISETP.GE.AND UP0, UPT, UR12, 0x1, UPT ;  /* 0x000000010c00788c */ /* 0x000fcc000bf06270 */
[----:B------:R-:W-:-:S13]  /*2000*/  PLOP3.LUT P0, PT, PT, PT, UP0, 0x80, 0x0 ;  /* 0x000000000000781c */ /* 0x000fda0003f0f008 */
[----:B------:R-:W-:Y:S05]  /*2010*/  @!P0 BRA `(.L_x_20) ;  /* 0x0000000800008947 */ /* 0x000fea0003800000 */
[----:B01----:R-:W-:Y:S01]  /*2020*/  IMAD.U32 R10, RZ, RZ, UR12 ;  /* 0x0000000cff0a7e24 */ /* 0x003fe2000f8e00ff */
[----:B------:R-:W-:Y:S01]  /*2030*/  UMOV UR19, UR5 ;  /* 0x0000000500137c82 */ /* 0x000fe20008000000 */
[----:B------:R-:W-:-:S05]  /*2040*/  ULDC UR20, c[0x0][0x50c] ;  /* 0x0001430000147ab9 */ /* 0x000fca0000000800 */
.L_x_28:
[----:B------:R-:W-:-:S13]  /*2050*/  ISETP.NE.AND P1, PT, R142, 0x3, PT ;  /* 0x000000038e00780c */ /* 0x000fda0003f25270 */
[----:B01----:R-:W-:Y:S05]  /*2060*/  @!P1 BRA `(.L_x_21) ;  /* 0x0000000000049947 */ /* 0x003fea0003800000 */
[----:B------:R-:W-:Y:S01]  /*2070*/  BPT.TRAP 0x1 ;  /* 0x000000040000795c */ /* 0x000fe20000300000 */
.L_x_21:
[----:B------:R-:W0:Y:S01]  /*2080*/  S2UR UR12, SR_CgaCtaId ;  /* 0x00000000000c79c3 */ /* 0x000e220000008800 */
[----:B------:R-:W-:Y:S01]  /*2090*/  UMOV UR10, 0x400 ;  /* 0x00000400000a7882 */ /* 0x000fe20000000000 */
[----:B------:R-:W-:Y:S01]  /*20a0*/  SHF.L.U32 R11, R13, 0x1f, RZ ;  /* 0x0000001f0d0b7819 */ /* 0x000fe200000006ff */
[----:B0-----:R-:W-:-:S04]  /*20b0*/  ULEA UR10, UR12, UR10, 0x18 ;  /* 0x0000000a0c0a7291 */ /* 0x001fc8000f8ec03f */
[----:B------:R-:W-:-:S09]  /*20c0*/  ULEA UR12, UR18, UR10, 0x3 ;  /* 0x0000000a120c7291 */ /* 0x000fd2000f8e183f */
[----:B------:R0:W1:Y:S01]  /*20d0*/  SYNCS.PHASECHK.TRANS64.TRYWAIT P0, [UR12], R11 ;  /* 0x0000000bff0075a7 */ /* 0x000062000800014c */
[----:B------:R-:W-:Y:S05]  /*20e0*/  @!P1 BRA `(.L_x_22) ;  /* 0x0000000000049947 */ /* 0x000fea0003800000 */
[----:B------:R-:W-:Y:S01]  /*20f0*/  BPT.TRAP 0x1 ;  /* 0x000000040000795c */ /* 0x000fe20000300000 */
.L_x_22:
[----:B-1----:R-:W-:Y:S05]  /*2100*/  @P0 BRA `(.L_x_23) ;  /* 0x0000000000080947 */ /* 0x002fea0003800000 */
[----:B------:R-:W1:Y:S02]  /*2110*/  SYNCS.PHASECHK.TRANS64.TRYWAIT P0, [UR12], R11 ;  /* 0x0000000bff0075a7 */ /* 0x000e64000800014c */
[----:B-1----:R-:W-:Y:S05]  /*2120*/  @!P0 BRA `(.L_x_24) ;  /* 0x0000007c00a48947 */ /* 0x002fea0003800000 */
.L_x_23:
[----:B------:R-:W-:Y:S01]  /*2130*/  UIADD3 UR12, UR10, 0x2c280, URZ ;  /* 0x0002c2800a0c7890 */ /* 0x000fe2000fffe03f */
[----:B------:R-:W-:Y:S01]  /*2140*/  WARPGROUP.ARRIVE ;  /* 0x00000000000079c5 */ /* 0x000fe20000000000 */
[----:B------:R-:W-:Y:S02]  /*2150*/  UISETP.NE.AND UP0, UPT, UR7, URZ, UPT ;  /* 0x0000003f0700728c */ /* 0x000fe4000bf05270 */
[----:B------:R-:W-:Y:S02]  /*2160*/  USHF.R.U32.HI UR12, URZ, 0x4, UR12 ;  /* 0x000000043f0c7899 */ /* 0x000fe4000801160c */
[----:B------:R-:W-:Y:S02]  /*2170*/  USEL UR8, UR8, URZ, !UP0 ;  /* 0x0000003f08087287 */ /* 0x000fe4000c000000 */
[----:B------:R-:W-:Y:S02]  /*2180*/  ULOP3.LUT UR7, UR12, 0x3fff, URZ, 0xc0, !UPT ;  /* 0x00003fff0c077892 */ /* 0x000fe4000f8ec03f */
[----:B------:R-:W-:-:S02]  /*2190*/  ULOP3.LUT UR12, UR11, 0x10000, URZ, 0xfc, !UPT ;  /* 0x000100000b0c7892 */ /* 0x000fc4000f8efc3f */
[----:B------:R-:W-:Y:S02]  /*21a0*/  ULOP3.LUT UR7, UR7, 0x10000, URZ, 0xfc, !UPT ;  /* 0x0001000007077892 */ /* 0x000fe4000f8efc3f */
[----:B------:R-:W-:Y:S02]  /*21b0*/  UISETP.NE.U32.AND UP0, UPT, UR8, URZ, UPT ;  /* 0x0000003f0800728c */ /* 0x000fe4000bf05070 */
[----:B------:R-:W-:Y:S02]  /*21c0*/  ULEA UR12, UR18, UR12, 0x9 ;  /* 0x0000000c120c7291 */ /* 0x000fe4000f8e483f */
[----:B------:R-:W-:Y:S02]  /*21d0*/  ULEA UR14, UR18, UR7, 0x7 ;  /* 0x00000007120e7291 */ /* 0x000fe4000f8e383f */
[----:B------:R-:W-:Y:S01]  /*21e0*/  UIADD3 UR7, UR12, 0x100, URZ ;  /* 0x000001000c077890 */ /* 0x000fe2000fffe03f */
[----:B------:R-:W-:Y:S01]  /*21f0*/  UMOV UR13, 0xc0000010 ;  /* 0xc0000010000d7882 */ /* 0x000fe20000000000 */
[----:B------:R-:W-:Y:S01]  /*2200*/  UMOV UR15, 0xc0000010 ;  /* 0xc0000010000f7882 */ /* 0x000fe20000000000 */
[----:B------:R-:W-:-:S04]  /*2210*/  UIADD3 UR6, UR6, 0x1, URZ ;  /* 0x0000000106067890 */ /* 0x000fc8000fffe03f */
[----:B------:R-:W-:Y:S01]  /*2220*/  QGMMA.64x64x32.F32.E4M3.E4M3 R56, gdesc[UR12], R56, UP0 ;  /* 0x00e000000c3879f3 */ /* 0x000fe2000bf00838 */
[----:B------:R-:W-:Y:S01]  /*2230*/  UMOV UR12, UR7 ;  /* 0x00000007000c7c82 */ /* 0x000fe20008000000 */
[----:B------:R-:W-:Y:S02]  /*2240*/  UMOV UR13, 0xc0000010 ;  /* 0xc0000010000d7882 */ /* 0x000fe40000000000 */
[----:B------:R-:W-:Y:S01]  /*2250*/  QGMMA.64x64x32.F32.E4M3.E4M3 R24, gdesc[UR12], R24, UP0, gsb0 ;  /* 0x00e000000c1879f3 */ /* 0x000fe2000b800818 */
[----:B------:R-:W-:-:S04]  /*2260*/  UISETP.NE.AND UP0, UPT, UR6, UR20, UPT ;  /* 0x000000140600728c */ /* 0x000fc8000bf05270 */
[----:B------:R-:W-:-:S06]  /*2270*/  USEL UR7, URZ, 0x1, UP0 ;  /* 0x000000013f077887 */ /* 0x000fcc0008000000 */
[----:B------:R-:W-:Y:S01]  /*2280*/  ISETP.NE.AND P0, PT, RZ, UR7, PT ;  /* 0x00000007ff007c0c */ /* 0x000fe2000bf05270 */
[----:B------:R-:W-:-:S12]  /*2290*/  WARPGROUP.DEPBAR.LE gsb0, 0x1 ;  /* 0x00008000000079c5 */ /* 0x000fd80000010100 */
[----:B------:R-:W-:Y:S05]  /*22a0*/  @!P0 BRA `(.L_x_25) ;  /* 0x0000000400088947 */ /* 0x000fea0003800000 */
[----:B------:R-:W-:Y:S02]  /*22b0*/  WARPGROUP.DEPBAR.LE gsb0, 0x0 ;  /* 0x00008000000079c5 */ /* 0x000fe40000010000 */
[----:B------:R-:W-:-:S01]  /*22c0*/  FADD R145, R56, R145 ;  /* 0x0000009138917221 */ /* 0x000fc20000000000 */
[----:B------:R-:W-:Y:S01]  /*22d0*/  FADD R140, R57, R140 ;  /* 0x0000008c398c7221 */ /* 0x000fe20000000000 */
        /* <DEDUP_REMOVED lines=62> */
[----:B------:R-:W-:-:S06]  /*26c0*/  UMOV UR6, URZ ;  /* 0x0000003f00067c82 */ /* 0x000fcc0008000000 */
.L_x_25:
[----:B------:R-:W-:Y:S05]  /*26d0*/  @!P1 BRA `(.L_x_26) ;  /* 0x0000000000049947 */ /* 0x000fea0003800000 */
[----:B------:R-:W-:Y:S01]  /*26e0*/  BPT.TRAP 0x1 ;  /* 0x000000040000795c */ /* 0x000fe20000300000 */
.L_x_26:
[----:B------:R-:W-:Y:S01]  /*26f0*/  ULEA UR8, UR19, UR10, 0x3 ;  /* 0x0000000a13087291 */ /* 0x000fe2000f8e183f */
[----:B------:R-:W-:-:S03]  /*2700*/  ISETP.GT.U32.AND P0, PT, R4, 0x1, PT ;  /* 0x000000010400780c */ /* 0x000fc60003f04070 */
[----:B------:R-:W-:-:S04]  /*2710*/  UIADD3 UR8, UR8, 0xb0, URZ ;  /* 0x000000b008087890 */ /* 0x000fc8000fffe03f */
[----:B------:R-:W-:-:S09]  /*2720*/  UPRMT UR8, URZ, 0x654, UR8 ;  /* 0x000006543f087896 */ /* 0x000fd20008000008 */
[----:B------:R-:W-:Y:S01]  /*2730*/  SYNCS.ARRIVE.TRANS64.RED.A1T0 RZ, [UR8], RZ ;  /* 0x000000ffffff79a7 */ /* 0x000fe20008100408 */
[----:B------:R-:W-:Y:S05]  /*2740*/  @P0 BRA `(.L_x_27) ;  /* 0x0000000000040947 */ /* 0x000fea0003800000 */
[----:B------:R-:W-:Y:S01]  /*2750*/  BPT.TRAP 0x1 ;  /* 0x000000040000795c */ /* 0x000fe20000300000 */
.L_x_27:
[----:B------:R-:W-:Y:S01]  /*2760*/  UIADD3 UR18, UR18, 0x1, URZ ;  /* 0x0000000112127890 */ /* 0x000fe2000fffe03f */
[C---:B------:R-:W-:Y:S01]  /*2770*/  ISETP.GT.AND P0, PT, R10.reuse, 0x1, PT ;  /* 0x000000010a00780c */ /* 0x040fe20003f04270 */
[----:B------:R-:W-:Y:S01]  /*2780*/  UIADD3 UR19, UR19, 0x1, URZ ;  /* 0x0000000113137890 */ /* 0x000fe2000fffe03f */
[----:B------:R-:W-:Y:S01]  /*2790*/  VIADD R10, R10, 0xffffffff ;  /* 0xffffffff0a0a7836 */ /* 0x000fe20000000000 */
[----:B------:R-:W-:Y:S02]  /*27a0*/  UISETP.NE.AND UP0, UPT, UR18, 0x16, UPT ;  /* 0x000000161200788c */ /* 0x000fe4000bf05270 */
[----:B------:R-:W-:Y:S02]  /*27b0*/  UISETP.NE.AND UP1, UPT, UR19, 0x16, UPT ;  /* 0x000000161300788c */ /* 0x000fe4000bf25270 */
[----:B------:R-:W-:Y:S02]  /*27c0*/  USEL UR8, URZ, 0x1, UP0 ;  /* 0x000000013f087887 */ /* 0x000fe40008000000 */
[----:B------:R-:W-:-:S02]  /*27d0*/  USEL UR18, UR18, URZ, UP0 ;  /* 0x0000003f12127287 */ /* 0x000fc40008000000 */
[----:B------:R-:W-:Y:S02]  /*27e0*/  USEL UR19, UR19, URZ, UP1 ;  /* 0x0000003f13137287 */ /* 0x000fe40008800000 */
[----:B------:R-:W-:Y:S01]  /*27f0*/  LOP3.LUT R13, R13, UR8, RZ, 0x3c, !PT ;  /* 0x000000080d0d7c12 */ /* 0x000fe2000f8e3cff */
[----:B------:R-:W-:Y:S01]  /*2800*/  UMOV UR8, 0x1 ;  /* 0x0000000100087882 */ /* 0x000fe20000000000 */
[----:B------:R-:W-:Y:S08]  /*2810*/  @P0 BRA `(.L_x_28) ;  /* 0xfffffff8000c0947 */ /* 0x000ff0000383ffff */
.L_x_20:
[----:B------:R-:W-:Y:S01]  /*2820*/  UISETP.NE.AND UP0, UPT, UR6, URZ, UPT ;  /* 0x0000003f0600728c */ /* 0x000fe2000bf05270 */
[----:B01----:R-:W0:Y:S03]  /*2830*/  LDC R10, c[0x0][0x28c] ;  /* 0x0000a300ff0a7b82 */ /* 0x003e260000000800 */
[----:B------:R-:W-:-:S06]  /*2840*/  USEL UR6, URZ, 0x1, !UP0 ;  /* 0x000000013f067887 */ /* 0x000fcc000c000000 */
[----:B------:R-:W-:Y:S02]  /*2850*/  ISETP.NE.AND P0, PT, RZ, UR6, PT ;  /* 0x00000006ff007c0c */ /* 0x000fe4000bf05270 */
[----:B0-----:R-:W-:-:S11]  /*2860*/  ISETP.GE.AND P1, PT, R10, 0x1, PT ;  /* 0x000000010a00780c */ /* 0x001fd60003f26270 */
[----:B------:R-:W-:Y:S05]  /*2870*/  @!P0 BRA `(.L_x_29) ;  /* 0x0000000400048947 */ /* 0x000fea0003800000 */
[----:B------:R-:W-:Y:S02]  /*2880*/  WARPGROUP.DEPBAR.LE gsb0, 0x0 ;  /* 0x00008000000079c5 */ /* 0x000fe40000010000 */
[----:B------:R-:W-:Y:S01]  /*2890*/  FADD R145, R56, R145 ;  /* 0x0000009138917221 */ /* 0x000fe20000000000 */
        /* <DEDUP_REMOVED lines=62> */
[----:B------:R-:W-:-:S07]  /*2c80*/  FADD R18, R18, R55 ;  /* 0x0000003712127221 */ /* 0x000fce0000000000 */
.L_x_29:
[----:B------:R-:W-:Y:S02]  /*2c90*/  WARPGROUP.DEPBAR.LE gsb0, 0x0 ;  /* 0x00008000000079c5 */ /* 0x000fe40000010000 */
[----:B------:R-:W-:Y:S05]  /*2ca0*/  @!P1 BRA `(.L_x_30) ;  /* 0x0000000000409947 */ /* 0x000fea0003800000 */
[----:B------:R-:W-:-:S13]  /*2cb0*/  ISETP.NE.AND P0, PT, R142, 0x3, PT ;  /* 0x000000038e00780c */ /* 0x000fda0003f05270 */
[----:B------:R-:W-:Y:S05]  /*2cc0*/  @!P0 BRA `(.L_x_31) ;  /* 0x0000000000048947 */ /* 0x000fea0003800000 */
[----:B------:R-:W-:Y:S01]  /*2cd0*/  BPT.TRAP 0x1 ;  /* 0x000000040000795c */ /* 0x000fe20000300000 */
.L_x_31:
[----:B------:R-:W-:Y:S01]  /*2ce0*/  UISETP.LT.AND UP0, UPT, UR9, 0x1, UPT ;  /* 0x000000010900788c */ /* 0x000fe2000bf01270 */
[----:B------:R-:W-:-:S03]  /*2cf0*/  ISETP.GT.U32.AND P0, PT, R4, 0x1, PT ;  /* 0x000000010400780c */ /* 0x000fc60003f04070 */
[----:B------:R-:W-:-:S04]  /*2d00*/  USEL UR8, UR9, 0x1, UP0 ;  /* 0x0000000109087887 */ /* 0x000fc80008000000 */
[----:B------:R-:W-:-:S04]  /*2d10*/  UIADD3 UR8, UR5, UR9, -UR8 ;  /* 0x0000000905087290 */ /* 0x000fc8000fffe808 */
[----:B------:R-:W-:-:S04]  /*2d20*/  UIMAD.WIDE.U32 UR6, UR8, -0x45d1745d, URZ ;  /* 0xba2e8ba3080678a5 */ /* 0x000fc8000f8e003f */
[----:B------:R-:W-:-:S04]  /*2d30*/  USHF.R.U32.HI UR6, URZ, 0x4, UR7 ;  /* 0x000000043f067899 */ /* 0x000fc80008011607 */
[----:B------:R-:W-:-:S04]  /*2d40*/  UIMAD UR8, UR6, -0x16, UR8 ;  /* 0xffffffea060878a4 */ /* 0x000fc8000f8e0208 */
[----:B------:R-:W-:-:S04]  /*2d50*/  ULEA UR8, UR8, UR10, 0x3 ;  /* 0x0000000a08087291 */ /* 0x000fc8000f8e183f */
[----:B------:R-:W-:-:S04]  /*2d60*/  UIADD3 UR8, UR8, 0xb0, URZ ;  /* 0x000000b008087890 */ /* 0x000fc8000fffe03f */
[----:B------:R-:W-:-:S09]  /*2d70*/  UPRMT UR8, URZ, 0x654, UR8 ;  /* 0x000006543f087896 */ /* 0x000fd20008000008 */
[----:B------:R-:W-:Y:S01]  /*2d80*/  SYNCS.ARRIVE.TRANS64.RED.A1T0 RZ, [UR8], RZ ;  /* 0x000000ffffff79a7 */ /* 0x000fe20008100408 */
[----:B------:R-:W-:Y:S05]  /*2d90*/  @P0 BRA `(.L_x_30) ;  /* 0x0000000000040947 */ /* 0x000fea0003800000 */
[----:B------:R-:W-:Y:S01]  /*2da0*/  BPT.TRAP 0x1 ;  /* 0x000000040000795c */ /* 0x000fe20000300000 */
.L_x_30:
[----:B------:R-:W0:Y:S01]  /*2db0*/  LDC R14, c[0x0][0x288] ;  /* 0x0000a200ff0e7b82 */ /* 0x000e220000000800 */
[----:B------:R-:W-:Y:S01]  /*2dc0*/  IMAD.SHL.U32 R33, R7, 0x40, RZ ;  /* 0x0000004007217824 */ /* 0x000fe200078e00ff */
[--C-:B------:R-:W-:Y:S01]  /*2dd0*/  SHF.R.U32.HI R10, RZ, 0x2, R0.reuse ;  /* 0x00000002ff0a7819 */ /* 0x100fe20000011600 */
[----:B------:R-:W-:Y:S01]  /*2de0*/  UIADD3 UR5, UR9, UR5, URZ ;  /* 0x0000000509057290 */ /* 0x000fe2000fffe03f */
[----:B------:R-:W-:Y:S01]  /*2df0*/  LOP3.LUT R12, R0, 0x60, RZ, 0xc0, !PT ;  /* 0x00000060000c7812 */ /* 0x000fe200078ec0ff */
[----:B------:R-:W-:Y:S01]  /*2e00*/  IMAD.SHL.U32 R34, R6, 0x100, RZ ;  /* 0x0000010006227824 */ /* 0x000fe200078e00ff */
[----:B------:R-:W-:Y:S01]  /*2e10*/  SHF.R.U32.HI R13, RZ, 0x7, R0 ;  /* 0x00000007ff0d7819 */ /* 0x000fe20000011600 */
[----:B------:R-:W-:Y:S01]  /*2e20*/  UISETP.GT.U32.AND UP0, UPT, UR5, 0x15, UPT ;  /* 0x000000150500788c */ /* 0x000fe2000bf04070 */
[----:B------:R-:W-:Y:S01]  /*2e30*/  LOP3.LUT R11, R10, 0x7, RZ, 0xc0, !PT ;  /* 0x000000070a0b7812 */ /* 0x000fe200078ec0ff */
[C---:B------:R-:W-:Y:S01]  /*2e40*/  IMAD.SHL.U32 R26, R0.reuse, 0x2, RZ ;  /* 0x00000002001a7824 */ /* 0x040fe200078e00ff */
[----:B------:R-:W-:Y:S01]  /*2e50*/  SHF.R.U32.HI R12, RZ, 0x1, R12 ;  /* 0x00000001ff0c7819 */ /* 0x000fe2000001160c */
[----:B------:R-:W-:Y:S01]  /*2e60*/  ULDC UR12, c[0x0][0x284] ;  /* 0x0000a100000c7ab9 */ /* 0x000fe20000000800 */
[----:B------:R-:W-:Y:S01]  /*2e70*/  LOP3.LUT R10, R13, 0x1, RZ, 0xc0, !PT ;  /* 0x000000010d0a7812 */ /* 0x000fe200078ec0ff */
[----:B------:R-:W-:Y:S01]  /*2e80*/  UISETP.LT.U32.AND UP0, UPT, UR9, 0x16, UP0 ;  /* 0x000000160900788c */ /* 0x000fe20008701070 */
[----:B------:R-:W-:Y:S01]  /*2e90*/  IADD3 R15, RZ, -R12, -R11 ;  /* 0x8000000cff0f7210 */ /* 0x000fe20007ffe80b */
[----:B------:R-:W-:Y:S01]  /*2ea0*/  UISETP.GE.U32.AND UP1, UPT, UR9, 0x16, UPT ;  /* 0x000000160900788c */ /* 0x000fe2000bf26070 */
[----:B------:R-:W-:Y:S01]  /*2eb0*/  LOP3.LUT R13, R0, 0x3, RZ, 0xc0, !PT ;  /* 0x00000003000d7812 */ /* 0x000fe200078ec0ff */
[C---:B------:R-:W-:Y:S01]  /*2ec0*/  IMAD.SHL.U32 R24, R10.reuse, 0x40, RZ ;  /* 0x000000400a187824 */ /* 0x040fe200078e00ff */
[----:B------:R-:W-:Y:S01]  /*2ed0*/  SHF.R.S32.HI R29, RZ, 0x1f, R5 ;  /* 0x0000001fff1d7819 */ /* 0x000fe20000011405 */
[----:B------:R-:W-:Y:S01]  /*2ee0*/  UIMAD.WIDE.U32 UR6, UR5, -0x45d1745d, URZ ;  /* 0xba2e8ba3050678a5 */ /* 0x000fe2000f8e003f */
[C---:B------:R-:W-:Y:S01]  /*2ef0*/  LOP3.LUT R26, R33.reuse, 0x6, R26, 0xf8, !PT ;  /* 0x00000006211a7812 */ /* 0x040fe200078ef81a */
[----:B------:R-:W-:Y:S01]  /*2f00*/  USEL UR8, URZ, 0x1, !UP0 ;  /* 0x000000013f087887 */ /* 0x000fe2000c000000 */
[----:B------:R-:W-:Y:S01]  /*2f10*/  IMAD R15, R10, -0x40, R15 ;  /* 0xffffffc00a0f7824 */ /* 0x000fe200078e020f */
[----:B------:R-:W-:Y:S01]  /*2f20*/  ULDC.64 UR10, c[0x0][0x5d0] ;  /* 0x00017400000a7ab9 */ /* 0x000fe20000000a00 */
[----:B0-----:R-:W-:Y:S01]  /*2f30*/  ISETP.GE.AND P0, PT, R33, R14, PT ;  /* 0x0000000e2100720c */ /* 0x001fe20003f06270 */
[----:B------:R-:W-:Y:S01]  /*2f40*/  IMAD R10, R13, -0x2, R14 ;  /* 0xfffffffe0d0a7824 */ /* 0x000fe200078e020e */
[----:B------:R-:W-:Y:S01]  /*2f50*/  SHF.R.S32.HI R27, RZ, 0x1f, R26 ;  /* 0x0000001fff1b7819 */ /* 0x000fe2000001141a */
[----:B------:R-:W-:Y:S01]  /*2f60*/  IMAD R14, R29, UR10, RZ ;  /* 0x0000000a1d0e7c24 */ /* 0x000fe2000f8e02ff */
[----:B------:R-:W-:Y:S01]  /*2f70*/  ISETP.GE.OR P0, PT, R34, UR12, P0 ;  /* 0x0000000c22007c0c */ /* 0x000fe20008706670 */
[----:B------:R-:W-:Y:S01]  /*2f80*/  USHF.R.U32.HI UR6, URZ, 0x4, UR7 ;  /* 0x000000043f067899 */ /* 0x000fe20008011607 */
[----:B------:R-:W-:Y:S01]  /*2f90*/  LOP3.LUT R35, R24, 0x40, R11, 0xe2, !PT ;  /* 0x0000004018237812 */ /* 0x000fe200078ee20b */
[----:B------:R-:W-:Y:S01]  /*2fa0*/  ULOP3.LUT UR4, UR4, UR8, URZ, 0x3c, !UPT ;  /* 0x0000000804047292 */ /* 0x000fe2000f8e3c3f */
[----:B------:R-:W-:Y:S01]  /*2fb0*/  IMAD.WIDE R24, R6, 0x100, RZ ;  /* 0x0000010006187825 */ /* 0x000fe200078e02ff */
[----:B------:R-:W-:Y:S01]  /*2fc0*/  UIMAD UR5, UR6, -0x16, UR5 ;  /* 0xffffffea060578a4 */ /* 0x000fe2000f8e0205 */
[----:B------:R-:W-:Y:S01]  /*2fd0*/  IADD3 R34, -R34, UR12, R15 ;  /* 0x0000000c22227c10 */ /* 0x000fe2000fffe10f */
[----:B------:R-:W-:Y:S01]  /*2fe0*/  @UP1 ULOP3.LUT UR4, UR4, 0x1, UR6, 0x78, !UPT ;  /* 0x0000000104041892 */ /* 0x000fe2000f8e7806 */
[C---:B------:R-:W-:Y:S01]  /*2ff0*/  IMAD R11, R5.reuse, UR11, R14 ;  /* 0x0000000b050b7c24 */ /* 0x040fe2000f8e020e */
[----:B------:R-:W-:Y:S01]  /*3000*/  LOP3.LUT R35, R24, R35, R12, 0xfe, !PT ;  /* 0x0000002318237212 */ /* 0x000fe200078efe0c */
[----:B------:R-:W-:-:S04]  /*3010*/  IMAD.WIDE.U32 R6, R5, UR10, R26 ;  /* 0x0000000a05067c25 */ /* 0x000fc8000f8e001a */
[----:B------:R-:W-:Y:S02]  /*3020*/  IMAD.IADD R7, R7, 0x1, R11 ;  /* 0x0000000107077824 */ /* 0x000fe400078e020b */
[----:B------:R-:W-:Y:S02]  /*3030*/  IMAD.IADD R33, R10, 0x1, -R33 ;  /* 0x000000010a217824 */ /* 0x000fe400078e0a21 */
[----:B------:R-:W-:Y:S01]  /*3040*/  IMAD.MOV.U32 R32, RZ, RZ, -0x1 ;  /* 0xffffffffff207424 */ /* 0x000fe200078e00ff */
[----:B------:R-:W-:Y:S06]  /*3050*/  @P0 BRA `(.L_x_32) ;  /* 0x0000004800040947 */ /* 0x000fec0003800000 */
[----:B------:R-:W0:Y:S01]  /*3060*/  LDC.64 R30, c[0x0][0x5c8] ;  /* 0x00017200ff1e7b82 */ /* 0x000e220000000a00 */
[----:B------:R-:W-:Y:S01]  /*3070*/  ULDC.64 UR6, c[0x0][0x5c0] ;  /* 0x0001700000067ab9 */ /* 0x000fe20000000a00 */
[----:B------:R-:W-:Y:S01]  /*3080*/  BSSY B0, `(.L_x_32) ;  /* 0x000047e000007945 */ /* 0x000fe20003800000 */
[-C--:B0-----:R-:W-:Y:S02]  /*3090*/  IMAD R10, R25, R30.reuse, RZ ;  /* 0x0000001e190a7224 */ /* 0x081fe400078e02ff */
[----:B------:R-:W-:-:S04]  /*30a0*/  IMAD.WIDE.U32 R6, R35, R30, R6 ;  /* 0x0000001e23067225 */ /* 0x000fc800078e0006 */
[----:B------:R-:W-:Y:S01]  /*30b0*/  IMAD R13, R35, R31, R10 ;  /* 0x0000001f230d7224 */ /* 0x000fe200078e020a */
[----:B------:R-:W-:Y:S01]  /*30c0*/  IADD3 R14, P4, R6, UR6, RZ ;  /* 0x00000006060e7c10 */ /* 0x000fe2000ff9e0ff */
[C---:B------:R-:W-:Y:S01]  /*30d0*/  IMAD.SHL.U32 R11, R30.reuse, 0x80, RZ ;  /* 0x000000801e0b7824 */ /* 0x040fe200078e00ff */
[C---:B------:R-:W-:Y:S01]  /*30e0*/  LEA R28, P2, R30.reuse, R6, 0x3 ;  /* 0x000000061e1c7211 */ /* 0x040fe200078418ff */
[----:B------:R-:W-:Y:S01]  /*30f0*/  IMAD.IADD R36, R7, 0x1, R13 ;  /* 0x0000000107247824 */ /* 0x000fe200078e020d */
[----:B------:R-:W-:Y:S02]  /*3100*/  SHF.L.U64.HI R7, R30, 0x7, R31 ;  /* 0x000000071e077819 */ /* 0x000fe4000001021f */
[----:B------:R-:W-:Y:S02]  /*3110*/  IADD3 R10, P1, P0, R6, UR6, R11 ;  /* 0x00000006060a7c10 */ /* 0x000fe4000f83e00b */
[----:B------:R-:W-:Y:S02]  /*3120*/  IADD3.X R15, R36, UR7, RZ, P4, !PT ;  /* 0x00000007240f7c10 */ /* 0x000fe4000a7fe4ff */
[----:B---3-5:R-:W-:-:S02]  /*3130*/  FSETP.NEU.AND P4, PT, R9, RZ, PT ;  /* 0x000000ff0900720b */ /* 0x028fc40003f8d000 */
[----:B------:R-:W-:Y:S02]  /*3140*/  LEA.HI.X R30, R30, R36, R31, 0x3, P2 ;  /* 0x000000241e1e7211 */ /* 0x000fe400010f1c1f */
[C---:B------:R-:W-:Y:S02]  /*3150*/  IADD3 R12, P2, R28.reuse, UR6, RZ ;  /* 0x000000061c0c7c10 */ /* 0x040fe4000ff5e0ff */
[----:B------:R-:W-:Y:S02]  /*3160*/  IADD3 R6, P5, P6, R28, UR6, R11 ;  /* 0x000000061c067c10 */ /* 0x000fe4000febe00b */
[--C-:B------:R-:W-:Y:S02]  /*3170*/  IADD3.X R11, R36, UR7, R7.reuse, P1, P0 ;  /* 0x00000007240b7c10 */ /* 0x100fe40008fe0407 */
[C---:B------:R-:W-:Y:S02]  /*3180*/  IADD3.X R13, R30.reuse, UR7, RZ, P2, !PT ;  /* 0x000000071e0d7c10 */ /* 0x040fe400097fe4ff */
[----:B------:R-:W-:Y:S01]  /*3190*/  IADD3.X R7, R30, UR7, R7, P5, P6 ;  /* 0x000000071e077c10 */ /* 0x000fe2000afec407 */
[----:B------:R-:W-:Y:S06]  /*31a0*/  @!P4 BRA `(.L_x_33) ;  /* 0x00000034009cc947 */ /* 0x000fec0003800000 */
[----:B------:R-:W-:Y:S01]  /*31b0*/  ULDC.64 UR6, c[0x0][0x5b8] ;  /* 0x00016e0000067ab9 */ /* 0x000fe20000000a00 */
[----:B------:R-:W-:Y:S01]  /*31c0*/  ISETP.GE.AND P0, PT, R34, 0x1, PT ;  /* 0x000000012200780c */ /* 0x000fe20003f06270 */
[----:B------:R-:W-:Y:S01]  /*31d0*/  IMAD R28, R29, UR6, RZ ;  /* 0x000000061d1c7c24 */ /* 0x000fe2000f8e02ff */
[----:B------:R-:W-:Y:S01]  /*31e0*/  ULDC.64 UR10, c[0x0][0x5a8] ;  /* 0x00016a00000a7ab9 */ /* 0x000fe20000000a00 */
[----:B------:R-:W-:Y:S01]  /*31f0*/  IMAD.WIDE.U32 R26, R5, UR6, R26 ;  /* 0x00000006051a7c25 */ /* 0x000fe2000f8e001a */
[----:B------:R-:W-:Y:S01]  /*3200*/  ISETP.LT.OR P4, PT, R33, 0x1, !P0 ;  /* 0x000000012100780c */ /* 0x000fe20004781670 */
[----:B------:R-:W-:Y:S02]  /*3210*/  BSSY B1, `(.L_x_34) ;  /* 0x000000c000017945 */ /* 0x000fe40003800000 */
[----:B------:R-:W-:Y:S01]  /*3220*/  IMAD R5, R5, UR7, R28 ;  /* 0x0000000705057c24 */ /* 0x000fe2000f8e021c */
[----:B------:R-:W-:Y:S02]  /*3230*/  ULDC.64 UR6, c[0x0][0x5b0] ;  /* 0x00016c0000067ab9 */ /* 0x000fe40000000a00 */
[----:B------:R-:W-:-:S02]  /*3240*/  IMAD R30, R25, UR6, RZ ;  /* 0x00000006191e7c24 */ /* 0x000fc4000f8e02ff */
[----:B------:R-:W-:Y:S02]  /*3250*/  IMAD.IADD R27, R27, 0x1, R5 ;  /* 0x000000011b1b7824 */ /* 0x000fe400078e0205 */
[C---:B------:R-:W-:Y:S02]  /*3260*/  IMAD R5, R35.reuse, UR7, R30 ;  /* 0x0000000723057c24 */ /* 0x040fe4000f8e021e */
[----:B------:R-:W-:-:S03]  /*3270*/  IMAD.WIDE.U32 R28, R35, UR6, R26 ;  /* 0x00000006231c7c25 */ /* 0x000fc6000f8e001a */
[----:B------:R-:W-:-:S04]  /*3280*/  IADD3 R28, P1, R28, UR10, RZ ;  /* 0x0000000a1c1c7c10 */ /* 0x000fc8000ff3e0ff */
[--C-:B------:R-:W-:Y:S02]  /*3290*/  IADD3.X R29, R29, UR11, R5.reuse, P1, !PT ;  /* 0x0000000b1d1d7c10 */ /* 0x100fe40008ffe405 */
[----:B------:R-:W-:Y:S01]  /*32a0*/  PRMT R5, RZ, 0x7610, R5 ;  /* 0x00007610ff057816 */ /* 0x000fe20000000005 */
[----:B------:R-:W-:Y:S06]  /*32b0*/  @P4 BRA `(.L_x_35) ;  /* 0x0000000000044947 */ /* 0x000fec0003800000 */
[----:B------:R0:W5:Y:S02]  /*32c0*/  LDG.E.U8 R5, desc[UR16][R28.64] ;  /* 0x000000101c057981 */ /* 0x000164000c1e1100 */
.L_x_35:
[----:B------:R-:W-:Y:S05]  /*32d0*/  BSYNC B1 ;  /* 0x0000000000017941 */ /* 0x000fea0003800000 */
.L_x_34:
[----:B-----5:R-:W-:Y:S01]  /*32e0*/  LOP3.LUT R5, R5, 0xff, RZ, 0xc0, !PT ;  /* 0x000000ff05057812 */ /* 0x020fe200078ec0ff */
[----:B------:R-:W-:Y:S01]  /*32f0*/  BSSY B1, `(.L_x_36) ;  /* 0x000000b000017945 */ /* 0x000fe20003800000 */
[----:B------:R-:W-:Y:S02]  /*3300*/  ISETP.LT.OR P2, PT, R33, 0x2, !P0 ;  /* 0x000000022100780c */ /* 0x000fe40004741670 */
[----:B------:R-:W-:-:S05]  /*3310*/  F2FP.F16.E4M3.UNPACK_B R5, R5 ;  /* 0x00000005ff05723e */ /* 0x000fca00020006ff */
[----:B------:R-:W-:Y:S01]  /*3320*/  HADD2.F32 R30, -RZ, R5.H0_H0 ;  /* 0x20000005ff1e7230 */ /* 0x000fe20000004100 */
[----:B------:R-:W-:-:S04]  /*3330*/  PRMT R5, RZ, 0x7610, R5 ;  /* 0x00007610ff057816 */ /* 0x000fc80000000005 */
[----:B------:R-:W-:-:S04]  /*3340*/  FMUL R30, R30, R9 ;  /* 0x000000091e1e7220 */ /* 0x000fc80000400000 */
[----:B--2---:R-:W-:-:S05]  /*3350*/  FFMA R30, R145, R8, R30 ;  /* 0x00000008911e7223 */ /* 0x004fca000000001e */
[----:B------:R-:W-:-:S05]  /*3360*/  F2FP.SATFINITE.E4M3.F32.PACK_AB_MERGE_C R31, RZ, R30, RZ ;  /* 0x0000001eff1f723e */ /* 0x000fca00048070ff */
[----:B------:R1:W-:Y:S01]  /*3370*/  @!P4 STG.E.U8 desc[UR16][R14.64], R31 ;  /* 0x0000001f0e00c986 */ /* 0x0003e2000c101110 */
[----:B------:R-:W-:Y:S05]  /*3380*/  @P2 BRA `(.L_x_37) ;  /* 0x0000000000042947 */ /* 0x000fea0003800000 */
[----:B------:R2:W5:Y:S02]  /*3390*/  LDG.E.U8 R5, desc[UR16][R28.64+0x1] ;  /* 0x000001101c057981 */ /* 0x000564000c1e1100 */
.L_x_37:
[----:B------:R-:W-:Y:S05]  /*33a0*/  BSYNC B1 ;  /* 0x0000000000017941 */ /* 0x000fea0003800000 */
.L_x_36:
[----:B-----5:R-:W-:Y:S01]  /*33b0*/  LOP3.LUT R5, R5, 0xff, RZ, 0xc0, !PT ;  /* 0x000000ff05057812 */ /* 0x020fe200078ec0ff */
[----:B------:R-:W-:Y:S01]  /*33c0*/  BSSY B1, `(.L_x_38) ;  /* 0x0000013000017945 */ /* 0x000fe20003800000 */
[----:B------:R-:W-:Y:S02]  /*33d0*/  IADD3 R37, P1, R35, 0x8, RZ ;  /* 0x0000000823257810 */ /* 0x000fe40007f3e0ff */
[----:B------:R-:W-:-:S03]  /*33e0*/  F2FP.F16.E4M3.UNPACK_B R5, R5 ;  /* 0x00000005ff05723e */ /* 0x000fc600020006ff */
[----:B-1----:R-:W-:Y:S01]  /*33f0*/  IMAD.X R31, RZ, RZ, R25, P1 ;  /* 0x000000ffff1f7224 */ /* 0x002fe200008e0619 */
[----:B------:R-:W-:Y:S01]  /*3400*/  ISETP.GE.AND P1, PT, R34, 0x9, PT ;  /* 0x000000092200780c */ /* 0x000fe20003f26270 */
[----:B------:R-:W-:Y:S02]  /*3410*/  HADD2.F32 R30, -RZ, R5.H0_H0 ;  /* 0x20000005ff1e7230 */ /* 0x000fe40000004100 */
[----:B------:R-:W-:Y:S01]  /*3420*/  IMAD R36, R31, UR6, RZ ;  /* 0x000000061f247c24 */ /* 0x000fe2000f8e02ff */
[----:B------:R-:W-:Y:S02]  /*3430*/  ISETP.LT.OR P5, PT, R33, 0x1, !P1 ;  /* 0x000000012100780c */ /* 0x000fe40004fa1670 */
[----:B------:R-:W-:Y:S01]  /*3440*/  FMUL R5, R30, R9 ;  /* 0x000000091e057220 */ /* 0x000fe20000400000 */
[----:B------:R-:W-:-:S04]  /*3450*/  IMAD.WIDE.U32 R30, R37, UR6, R26 ;  /* 0x00000006251e7c25 */ /* 0x000fc8000f8e001a */
[----:B------:R-:W-:Y:S01]  /*3460*/  FFMA R5, R140, R8, R5 ;  /* 0x000000088c057223 */ /* 0x000fe20000000005 */
[----:B------:R-:W-:Y:S01]  /*3470*/  IMAD R37, R37, UR7, R36 ;  /* 0x0000000725257c24 */ /* 0x000fe2000f8e0224 */
[----:B------:R-:W-:-:S03]  /*3480*/  IADD3 R30, P4, R30, UR10, RZ ;  /* 0x0000000a1e1e7c10 */ /* 0x000fc6000ff9e0ff */
[----:B------:R-:W-:Y:S02]  /*3490*/  F2FP.SATFINITE.E4M3.F32.PACK_AB_MERGE_C R39, RZ, R5, RZ ;  /* 0x00000005ff27723e */ /* 0x000fe400048070ff */
[----:B------:R-:W-:Y:S02]  /*34a0*/  IADD3.X R31, R31, UR11, R37, P4, !PT ;  /* 0x0000000b1f1f7c10 */ /* 0x000fe4000a7fe425 */
[----:B------:R-:W-:Y:S01]  /*34b0*/  PRMT R5, RZ, 0x7610, R5 ;  /* 0x00007610ff057816 */ /* 0x000fe20000000005 */
[----:B------:R1:W-:Y:S01]  /*34c0*/  @!P2 STG.E.U8 desc[UR16][R14.64+0x1], R39 ;  /* 0x000001270e00a986 */ /* 0x0003e2000c101110 */
[----:B------:R-:W-:Y:S05]  /*34d0*/  @P5 BRA `(.L_x_39) ;  /* 0x0000000000045947 */ /* 0x000fea0003800000 */
[----:B------:R3:W5:Y:S02]  /*34e0*/  LDG.E.U8 R5, desc[UR16][R30.64] ;  /* 0x000000101e057981 */ /* 0x000764000c1e1100 */
.L_x_39:
[----:B------:R-:W-:Y:S05]  /*34f0*/  BSYNC B1 ;  /* 0x0000000000017941 */ /* 0x000fea0003800000 */
.L_x_38:
[----:B-----5:R-:W-:Y:S01]  /*3500*/  LOP3.LUT R5, R5, 0xff, RZ, 0xc0, !PT ;  /* 0x000000ff05057812 */ /* 0x020fe200078ec0ff */
[----:B------:R-:W-:Y:S01]  /*3510*/  BSSY B1, `(.L_x_40) ;  /* 0x000000b000017945 */ /* 0x000fe20003800000 */
[----:B------:R-:W-:Y:S02]  /*3520*/  ISETP.LT.OR P2, PT, R33, 0x2, !P1 ;  /* 0x000000022100780c */ /* 0x000fe40004f41670 */
[----:B------:R-:W-:-:S05]  /*3530*/  F2FP.F16.E4M3.UNPACK_B R5, R5 ;  /* 0x00000005ff05723e */ /* 0x000fca00020006ff */
[----:B------:R-:W-:Y:S01]  /*3540*/  HADD2.F32 R36, -RZ, R5.H0_H0 ;  /* 0x20000005ff247230 */ /* 0x000fe20000004100 */
[----:B------:R-:W-:-:S04]  /*3550*/  PRMT R5, RZ, 0x7610, R5 ;  /* 0x00007610ff057816 */ /* 0x000fc80000000005 */
[----:B------:R-:W-:-:S04]  /*3560*/  FMUL R36, R36, R9 ;  /* 0x0000000924247220 */ /* 0x000fc80000400000 */
[----:B------:R-:W-:-:S05]  /*3570*/  FFMA R36, R143, R8, R36 ;  /* 0x000000088f247223 */ /* 0x000fca0000000024 */
[----:B------:R-:W-:-:S05]  /*3580*/  F2FP.SATFINITE.E4M3.F32.PACK_AB_MERGE_C R37, RZ, R36, RZ ;  /* 0x00000024ff25723e */ /* 0x000fca00048070ff */
[----:B------:R4:W-:Y:S01]  /*3590*/  @!P5 STG.E.U8 desc[UR16][R12.64], R37 ;  /* 0x000000250c00d986 */ /* 0x0009e2000c101110 */
[----:B------:R-:W-:Y:S05]  /*35a0*/  @P2 BRA `(.L_x_41) ;  /* 0x0000000000042947 */ /* 0x000fea0003800000 */
[----:B------:R0:W5:Y:S02]  /*35b0*/  LDG.E.U8 R5, desc[UR16][R30.64+0x1] ;  /* 0x000001101e057981 */ /* 0x000164000c1e1100 */
.L_x_41:
[----:B------:R-:W-:Y:S05]  /*35c0*/  BSYNC B1 ;  /* 0x0000000000017941 */ /* 0x000fea0003800000 */
.L_x_40:
[----:B-----5:R-:W-:Y:S01]  /*35d0*/  LOP3.LUT R5, R5, 0xff, RZ, 0xc0, !PT ;  /* 0x000000ff05057812 */ /* 0x020fe200078ec0ff */
[----:B------:R-:W-:Y:S01]  /*35e0*/  BSSY B1, `(.L_x_42) ;  /* 0x000000b000017945 */ /* 0x000fe20003800000 */
[----:B------:R-:W-:Y:S02]  /*35f0*/  ISETP.LT.OR P4, PT, R33, 0x9, !P0 ;  /* 0x000000092100780c */ /* 0x000fe40004781670 */
[----:B------:R-:W-:-:S05]  /*3600*/  F2FP.F16.E4M3.UNPACK_B R5, R5 ;  /* 0x00000005ff05723e */ /* 0x000fca00020006ff */
[----:B------:R-:W-:-:S05]  /*3610*/  HADD2.F32 R36, -RZ, R5.H0_H0 ;  /* 0x20000005ff247230 */ /* 0x000fca0000004100 */
[----:B------:R-:W-:-:S04]  /*3620*/  FMUL R5, R36, R9 ;  /* 0x0000000924057220 */ /* 0x000fc80000400000 */
[----:B------:R-:W-:-:S05]  /*3630*/  FFMA R5, R138, R8, R5 ;  /* 0x000000088a057223 */ /* 0x000fca0000000005 */
[----:B----4-:R-:W-:Y:S02]  /*3640*/  F2FP.SATFINITE.E4M3.F32.PACK_AB_MERGE_C R37, RZ, R5, RZ ;  /* 0x00000005ff25723e */ /* 0x010fe400048070ff */
[----:B------:R-:W-:-:S03]  /*3650*/  PRMT R5, RZ, 0x7610, R5 ;  /* 0x00007610ff057816 */ /* 0x000fc60000000005 */
[----:B------:R4:W-:Y:S01]  /*3660*/  @!P2 STG.E.U8 desc[UR16][R12.64+0x1], R37 ;  /* 0x000001250c00a986 */ /* 0x0009e2000c101110 */
[----:B------:R-:W-:Y:S05]  /*3670*/  @P4 BRA `(.L_x_43) ;  /* 0x0000000000044947 */ /* 0x000fea0003800000 */
[----:B------:R0:W5:Y:S02]  /*3680*/  LDG.E.U8 R5, desc[UR16][R28.64+0x8] ;  /* 0x000008101c057981 */ /* 0x000164000c1e1100 */
.L_x_43:
[----:B------:R-:W-:Y:S05]  /*3690*/  BSYNC B1 ;  /* 0x0000000000017941 */ /* 0x000fea0003800000 */
.L_x_42:
        /* <DEDUP_REMOVED lines=8> */
[----:B----4-:R-:W-:-:S05]  /*3720*/  F2FP.SATFINITE.E4M3.F32.PACK_AB_MERGE_C R37, RZ, R36, RZ ;  /* 0x00000024ff25723e */ /* 0x010fca00048070ff */
[----:B------:R4:W-:Y:S01]  /*3730*/  @!P4 STG.E.U8 desc[UR16][R14.64+0x8], R37 ;  /* 0x000008250e00c986 */ /* 0x0009e2000c101110 */
[----:B------:R-:W-:Y:S05]  /*3740*/  @P2 BRA `(.L_x_45) ;  /* 0x0000000000042947 */ /* 0x000fea0003800000 */
[----:B------:R0:W5:Y:S02]  /*3750*/  LDG.E.U8 R5, desc[UR16][R28.64+0x9] ;  /* 0x000009101c057981 */ /* 0x000164000c1e1100 */
.L_x_45:
[----:B------:R-:W-:Y:S05]  /*3760*/  BSYNC B1 ;  /* 0x0000000000017941 */ /* 0x000fea0003800000 */
.L_x_44:
        /* <DEDUP_REMOVED lines=12> */
.L_x_47:
[----:B------:R-:W-:Y:S05]  /*3830*/  BSYNC B1 ;  /* 0x0000000000017941 */ /* 0x000fea0003800000 */
.L_x_46:
        /* <DEDUP_REMOVED lines=12> */
.L_x_49:
[----:B------:R-:W-:Y:S05]  /*3900*/  BSYNC B1 ;  /* 0x0000000000017941 */ /* 0x000fea0003800000 */
.L_x_48:
        /* <DEDUP_REMOVED lines=12> */
.L_x_51:
[----:B------:R-:W-:Y:S05]  /*39d0*/  BSYNC B1 ;  /* 0x0000000000017941 */ /* 0x000fea0003800000 */
.L_x_50:
        /* <DEDUP_REMOVED lines=12> */
.L_x_53:
[----:B------:R-:W-:Y:S05]  /*3aa0*/  BSYNC B1 ;  /* 0x0000000000017941 */ /* 0x000fea0003800000 */
.L_x_52:
        /* <DEDUP_REMOVED lines=12> */
.L_x_55:
[----:B------:R-:W-:Y:S05]  /*3b70*/  BSYNC B1 ;  /* 0x0000000000017941 */ /* 0x000fea0003800000 */
.L_x_54:
        /* <DEDUP_REMOVED lines=12> */
.L_x_57:
[----:B------:R-:W-:Y:S05]  /*3c40*/  BSYNC B1 ;  /* 0x0000000000017941 */ /* 0x000fea0003800000 */
.L_x_56:
        /* <DEDUP_REMOVED lines=12> */
.L_x_59:
[----:B------:R-:W-:Y:S05]  /*3d10*/  BSYNC B1 ;  /* 0x0000000000017941 */ /* 0x000fea0003800000 */
.L_x_58:
        /* <DEDUP_REMOVED lines=12> */
.L_x_61:
[----:B------:R-:W-:Y:S05]  /*3de0*/  BSYNC B1 ;  /* 0x0000000000017941 */ /* 0x000fea0003800000 */
.L_x_60:
        /* <DEDUP_REMOVED lines=12> */
.L_x_63:
[----:B------:R-:W-:Y:S05]  /*3eb0*/  BSYNC B1 ;  /* 0x0000000000017941 */ /* 0x000fea0003800000 */
.L_x_62:
        /* <DEDUP_REMOVED lines=12> */
.L_x_65:
[----:B------:R-:W-:Y:S05]  /*3f80*/  BSYNC B1 ;  /* 0x0000000000017941 */ /* 0x000fea0003800000 */
.L_x_64:
        /* <DEDUP_REMOVED lines=12> */
.L_x_67:
[----:B------:R-:W-:Y:S05]  /*4050*/  BSYNC B1 ;  /* 0x0000000000017941 */ /* 0x000fea0003800000 */
.L_x_66:
        /* <DEDUP_REMOVED lines=12> */
.L_x_69:
[----:B------:R-:W-:Y:S05]  /*4120*/  BSYNC B1 ;  /* 0x0000000000017941 */ /* 0x000fea0003800000 */
.L_x_68:
        /* <DEDUP_REMOVED lines=12> */
.L_x_71:
[----:B------:R-:W-:Y:S05]  /*41f0*/  BSYNC B1 ;  /* 0x0000000000017941 */ /* 0x000fea0003800000 */
.L_x_70:
        /* <DEDUP_REMOVED lines=12> */
.L_x_73:
[----:B------:R-:W-:Y:S05]  /*42c0*/  BSYNC B1 ;  /* 0x0000000000017941 */ /* 0x000fea0003800000 */
.L_x_72:
        /* <DEDUP_REMOVED lines=12> */
.L_x_75:
[----:B------:R-:W-:Y:S05]  /*4390*/  BSYNC B1 ;  /* 0x0000000000017941 */ /* 0x000fea0003800000 */
.L_x_74:
        /* <DEDUP_REMOVED lines=12> */
.L_x_77:
[----:B------:R-:W-:Y:S05]  /*4460*/  BSYNC B1 ;  /* 0x0000000000017941 */ /* 0x000fea0003800000 */
.L_x_76:
        /* <DEDUP_REMOVED lines=12> */
.L_x_79:
[----:B------:R-:W-:Y:S05]  /*4530*/  BSYNC B1 ;  /* 0x0000000000017941 */ /* 0x000fea0003800000 */
.L_x_78:
        /* <DEDUP_REMOVED lines=12> */
.L_x_81:
[----:B------:R-:W-:Y:S05]  /*4600*/  BSYNC B1 ;  /* 0x0000000000017941 */ /* 0x000fea0003800000 */
.L_x_80:
        /* <DEDUP_REMOVED lines=12> */
.L_x_83:
[----:B------:R-:W-:Y:S05]  /*46d0*/  BSYNC B1 ;  /* 0x0000000000017941 */ /* 0x000fea0003800000 */
.L_x_82:
        /* <DEDUP_REMOVED lines=12> */
.L_x_85:
[----:B------:R-:W-:Y:S05]  /*47a0*/  BSYNC B1 ;  /* 0x0000000000017941 */ /* 0x000fea0003800000 */
.L_x_84:
        /* <DEDUP_REMOVED lines=12> */
.L_x_87:
[----:B------:R-:W-:Y:S05]  /*4870*/  BSYNC B1 ;  /* 0x0000000000017941 */ /* 0x000fea0003800000 */
.L_x_86:
        /* <DEDUP_REMOVED lines=12> */
.L_x_89:
[----:B------:R-:W-:Y:S05]  /*4940*/  BSYNC B1 ;  /* 0x0000000000017941 */ /* 0x000fea0003800000 */
.L_x_88:
        /* <DEDUP_REMOVED lines=12> */
.L_x_91:
[----:B------:R-:W-:Y:S05]  /*4a10*/  BSYNC B1 ;  /* 0x0000000000017941 */ /* 0x000fea0003800000 */
.L_x_90:
        /* <DEDUP_REMOVED lines=12> */
.L_x_93:
[----:B------:R-:W-:Y:S05]  /*4ae0*/  BSYNC B1 ;  /* 0x0000000000017941 */ /* 0x000fea0003800000 */
.L_x_92:
[----:B-----5:R-:W-:Y:S01]  /*4af0*/  LOP3.LUT R5, R5, 0xff, RZ, 0xc0, !PT ;  /* 0x000000ff05057812 */ /* 0x020fe200078ec0ff */
[----:B------:R-:W-:Y:S01]  /*4b00*/  BSSY B1, `(.L_x_94) ;  /* 0x000000b000017945 */ /* 0x000fe20003800000 */
[----:B------:R-:W-:Y:S02]  /*4b10*/  ISETP.LT.OR P2, PT, R33, 0x39, !P1 ;  /* 0x000000392100780c */ /* 0x000fe40004f41670 */
[----:B------:R-:W-:-:S05]  /*4b20*/  F2FP.F16.E4M3.UNPACK_B R5, R5 ;  /* 0x00000005ff05723e */ /* 0x000fca00020006ff */
[----:B0-2---:R-:W-:-:S05]  /*4b30*/  HADD2.F32 R28, -RZ, R5.H0_H0 ;  /* 0x20000005ff1c7230 */ /* 0x005fca0000004100 */
[----:B------:R-:W-:-:S04]  /*4b40*/  FMUL R5, R28, R9 ;  /* 0x000000091c057220 */ /* 0x000fc80000400000 */
[----:B------:R-:W-:-:S05]  /*4b50*/  FFMA R5, R112, R8, R5 ;  /* 0x0000000870057223 */ /* 0x000fca0000000005 */
[----:B------:R-:W-:Y:S02]  /*4b60*/  F2FP.SATFINITE.E4M3.F32.PACK_AB_MERGE_C R29, RZ, R5, RZ ;  /* 0x00000005ff1d723e */ /* 0x000fe400048070ff */
[----:B------:R-:W-:-:S03]  /*4b70*/  PRMT R5, RZ, 0x7610, R5 ;  /* 0x00007610ff057816 */ /* 0x000fc60000000005 */
[----:B------:R0:W-:Y:S01]  /*4b80*/  @!P0 STG.E.U8 desc[UR16][R14.64+0x39], R29 ;  /* 0x0000391d0e008986 */ /* 0x0001e2000c101110 */
[----:B------:R-:W-:Y:S05]  /*4b90*/  @P2 BRA `(.L_x_95) ;  /* 0x0000000000042947 */ /* 0x000fea0003800000 */
[----:B------:R2:W5:Y:S02]  /*4ba0*/  LDG.E.U8 R5, desc[UR16][R30.64+0x38] ;  /* 0x000038101e057981 */ /* 0x000564000c1e1100 */
.L_x_95:
[----:B------:R-:W-:Y:S05]  /*4bb0*/  BSYNC B1 ;  /* 0x0000000000017941 */ /* 0x000fea0003800000 */
.L_x_94:
[----:B-----5:R-:W-:Y:S01]  /*4bc0*/  LOP3.LUT R5, R5, 0xff, RZ, 0xc0, !PT ;  /* 0x000000ff05057812 */ /* 0x020fe200078ec0ff */
[----:B------:R-:W-:Y:S01]  /*4bd0*/  BSSY B1, `(.L_x_96) ;  /* 0x000000b000017945 */ /* 0x000fe20003800000 */
[----:B------:R-:W-:Y:S02]  /*4be0*/  ISETP.LT.OR P1, PT, R33, 0x3a, !P1 ;  /* 0x0000003a2100780c */ /* 0x000fe40004f21670 */
[----:B------:R-:W-:-:S05]  /*4bf0*/  F2FP.F16.E4M3.UNPACK_B R5, R5 ;  /* 0x00000005ff05723e */ /* 0x000fca00020006ff */
[----:B01--4-:R-:W-:Y:S01]  /*4c00*/  HADD2.F32 R14, -RZ, R5.H0_H0 ;  /* 0x20000005ff0e7230 */ /* 0x013fe20000004100 */
[----:B------:R-:W-:-:S04]  /*4c10*/  PRMT R5, RZ, 0x7610, R5 ;  /* 0x00007610ff057816 */ /* 0x000fc80000000005 */
[----:B------:R-:W-:-:S04]  /*4c20*/  FMUL R14, R14, R9 ;  /* 0x000000090e0e7220 */ /* 0x000fc80000400000 */
[----:B------:R-:W-:-:S05]  /*4c30*/  FFMA R14, R115, R8, R14 ;  /* 0x00000008730e7223 */ /* 0x000fca000000000e */
[----:B------:R-:W-:-:S05]  /*4c40*/  F2FP.SATFINITE.E4M3.F32.PACK_AB_MERGE_C R15, RZ, R14, RZ ;  /* 0x0000000eff0f723e */ /* 0x000fca00048070ff */
[----:B------:R0:W-:Y:S01]  /*4c50*/  @!P2 STG.E.U8 desc[UR16][R12.64+0x38], R15 ;  /* 0x0000380f0c00a986 */ /* 0x0001e2000c101110 */
[----:B------:R-:W-:Y:S05]  /*4c60*/  @P1 BRA `(.L_x_97) ;  /* 0x0000000000041947 */ /* 0x000fea0003800000 */
[----:B------:R1:W5:Y:S02]  /*4c70*/  LDG.E.U8 R5, desc[UR16][R30.64+0x39] ;  /* 0x000039101e057981 */ /* 0x000364000c1e1100 */
.L_x_97:
[----:B------:R-:W-:Y:S05]  /*4c80*/  BSYNC B1 ;  /* 0x0000000000017941 */ /* 0x000fea0003800000 */
.L_x_96:
[----:B-----5:R-:W-:Y:S01]  /*4c90*/  LOP3.LUT R5, R5, 0xff, RZ, 0xc0, !PT ;  /* 0x000000ff05057812 */ /* 0x020fe200078ec0ff */
[----:B------:R-:W-:Y:S01]  /*4ca0*/  BSSY B1, `(.L_x_98) ;  /* 0x0000013000017945 */ /* 0x000fe20003800000 */
[----:B------:R-:W-:Y:S02]  /*4cb0*/  IADD3 R29, P0, R35, 0x80, RZ ;  /* 0x00000080231d7810 */ /* 0x000fe40007f1e0ff */
[----:B------:R-:W-:-:S03]  /*4cc0*/  F2FP.F16.E4M3.UNPACK_B R5, R5 ;  /* 0x00000005ff05723e */ /* 0x000fc600020006ff */
[----:B0-----:R-:W-:Y:S01]  /*4cd0*/  IMAD.X R15, RZ, RZ, R25, P0 ;  /* 0x000000ffff0f7224 */ /* 0x001fe200000e0619 */
        /* <DEDUP_REMOVED lines=9> */
[----:B-123--:R-:W-:Y:S02]  /*4d70*/  F2FP.SATFINITE.E4M3.F32.PACK_AB_MERGE_C R31, RZ, R5, RZ ;  /* 0x00000005ff1f723e */ /* 0x00efe400048070ff */
[----:B------:R-:W-:Y:S02]  /*4d80*/  IADD3.X R15, R15, UR11, R29, P2, !PT ;  /* 0x0000000b0f0f7c10 */ /* 0x000fe400097fe41d */
[----:B------:R-:W-:Y:S01]  /*4d90*/  PRMT R5, RZ, 0x7610, R5 ;  /* 0x00007610ff057816 */ /* 0x000fe20000000005 */
[----:B------:R0:W-:Y:S01]  /*4da0*/  @!P1 STG.E.U8 desc[UR16][R12.64+0x39], R31 ;  /* 0x0000391f0c009986 */ /* 0x0001e2000c101110 */
[----:B------:R-:W-:Y:S05]  /*4db0*/  @P4 BRA `(.L_x_99) ;  /* 0x0000000000044947 */ /* 0x000fea0003800000 */
[----:B------:R1:W5:Y:S02]  /*4dc0*/  LDG.E.U8 R5, desc[UR16][R14.64] ;  /* 0x000000100e057981 */ /* 0x000364000c1e1100 */
.L_x_99:
[----:B------:R-:W-:Y:S05]  /*4dd0*/  BSYNC B1 ;  /* 0x0000000000017941 */ /* 0x000fea0003800000 */
.L_x_98:
[----:B-----5:R-:W-:Y:S01]  /*4de0*/  LOP3.LUT R5, R5, 0xff, RZ, 0xc0, !PT ;  /* 0x000000ff05057812 */ /* 0x020fe200078ec0ff */
[----:B------:R-:W-:Y:S01]  /*4df0*/  BSSY B1, `(.L_x_100) ;  /* 0x000000b000017945 */ /* 0x000fe20003800000 */
[----:B------:R-:W-:Y:S02]  /*4e00*/  ISETP.LT.OR P2, PT, R33, 0x2, !P0 ;  /* 0x000000022100780c */ /* 0x000fe40004741670 */
[----:B------:R-:W-:-:S05]  /*4e10*/  F2FP.F16.E4M3.UNPACK_B R5, R5 ;  /* 0x00000005ff05723e */ /* 0x000fca00020006ff */
[----:B0-----:R-:W-:Y:S01]  /*4e20*/  HADD2.F32 R12, -RZ, R5.H0_H0 ;  /* 0x20000005ff0c7230 */ /* 0x001fe20000004100 */
[----:B------:R-:W-:-:S04]  /*4e30*/  PRMT R5, RZ, 0x7610, R5 ;  /* 0x00007610ff057816 */ /* 0x000fc80000000005 */
[----:B------:R-:W-:-:S04]  /*4e40*/  FMUL R12, R12, R9 ;  /* 0x000000090c0c7220 */ /* 0x000fc80000400000 */
[----:B------:R-:W-:-:S05]  /*4e50*/  FFMA R12, R113, R8, R12 ;  /* 0x00000008710c7223 */ /* 0x000fca000000000c */
[----:B------:R-:W-:-:S05]  /*4e60*/  F2FP.SATFINITE.E4M3.F32.PACK_AB_MERGE_C R13, RZ, R12, RZ ;  /* 0x0000000cff0d723e */ /* 0x000fca00048070ff */
[----:B------:R0:W-:Y:S01]  /*4e70*/  @!P4 STG.E.U8 desc[UR16][R10.64], R13 ;  /* 0x0000000d0a00c986 */ /* 0x0001e2000c101110 */
[----:B------:R-:W-:Y:S05]  /*4e80*/  @P2 BRA `(.L_x_101) ;  /* 0x0000000000042947 */ /* 0x000fea0003800000 */
[----:B------:R2:W5:Y:S02]  /*4e90*/  LDG.E.U8 R5, desc[UR16][R14.64+0x1] ;  /* 0x000001100e057981 */ /* 0x000564000c1e1100 */
.L_x_101:
[----:B------:R-:W-:Y:S05]  /*4ea0*/  BSYNC B1 ;  /* 0x0000000000017941 */ /* 0x000fea0003800000 */
.L_x_100:
[----:B-----5:R-:W-:Y:S01]  /*4eb0*/  LOP3.LUT R5, R5, 0xff, RZ, 0xc0, !PT ;  /* 0x000000ff05057812 */ /* 0x020fe200078ec0ff */
[----:B------:R-:W-:Y:S01]  /*4ec0*/  BSSY B1, `(.L_x_102) ;  /* 0x0000013000017945 */ /* 0x000fe20003800000 */
[----:B------:R-:W-:Y:S02]  /*4ed0*/  IADD3 R35, P1, R35, 0x88, RZ ;  /* 0x0000008823237810 */ /* 0x000fe40007f3e0ff */
[----:B------:R-:W-:-:S03]  /*4ee0*/  F2FP.F16.E4M3.UNPACK_B R5, R5 ;  /* 0x00000005ff05723e */ /* 0x000fc600020006ff */
[----:B------:R-:W-:Y:S01]  /*4ef0*/  IMAD.X R24, RZ, RZ, R25, P1 ;  /* 0x000000ffff187224 */ /* 0x000fe200008e0619 */
[----:B------:R-:W-:Y:S01]  /*4f00*/  ISETP.GE.AND P1, PT, R34, 0x89, PT ;  /* 0x000000892200780c */ /* 0x000fe20003f26270 */
[----:B------:R-:W-:Y:S02]  /*4f10*/  HADD2.F32 R12, -RZ, R5.H0_H0 ;  /* 0x20000005ff0c7230 */ /* 0x000fe40000004100 */
[----:B------:R-:W-:Y:S01]  /*4f20*/  IMAD R24, R24, UR6, RZ ;  /* 0x0000000618187c24 */ /* 0x000fe2000f8e02ff */
[----:B------:R-:W-:Y:S01]  /*4f30*/  ISETP.LT.OR P5, PT, R33, 0x1, !P1 ;  /* 0x000000012100780c */ /* 0x000fe20004fa1670 */
[----:B------:R-:W-:-:S04]  /*4f40*/  IMAD.WIDE.U32 R26, R35, UR6, R26 ;  /* 0x00000006231a7c25 */ /* 0x000fc8000f8e001a */
[----:B------:R-:W-:Y:S01]  /*4f50*/  FMUL R5, R12, R9 ;  /* 0x000000090c057220 */ /* 0x000fe20000400000 */
[----:B------:R-:W-:-:S03]  /*4f60*/  IMAD R35, R35, UR7, R24 ;  /* 0x0000000723237c24 */ /* 0x000fc6000f8e0218 */
[----:B------:R-:W-:Y:S01]  /*4f70*/  FFMA R5, R108, R8, R5 ;  /* 0x000000086c057223 */ /* 0x000fe20000000005 */
[----:B------:R-:W-:-:S04]  /*4f80*/  IADD3 R12, P4, R26, UR10, RZ ;  /* 0x0000000a1a0c7c10 */ /* 0x000fc8000ff9e0ff */
[----:B------:R-:W-:Y:S02]  /*4f90*/  F2FP.SATFINITE.E4M3.F32.PACK_AB_MERGE_C R25, RZ, R5, RZ ;  /* 0x00000005ff19723e */ /* 0x000fe400048070ff */
[----:B0-----:R-:W-:Y:S02]  /*4fa0*/  IADD3.X R13, R27, UR11, R35, P4, !PT ;  /* 0x0000000b1b0d7c10 */ /* 0x001fe4000a7fe423 */
[----:B------:R-:W-:Y:S01]  /*4fb0*/  PRMT R5, RZ, 0x7610, R5 ;  /* 0x00007610ff057816 */ /* 0x000fe20000000005 */
[----:B------:R0:W-:Y:S01]  /*4fc0*/  @!P2 STG.E.U8 desc[UR16][R10.64+0x1], R25 ;  /* 0x000001190a00a986 */ /* 0x0001e2000c101110 */
[----:B------:R-:W-:Y:S05]  /*4fd0*/  @P5 BRA `(.L_x_103) ;  /* 0x0000000000045947 */ /* 0x000fea0003800000 */
[----:B------:R3:W5:Y:S02]  /*4fe0*/  LDG.E.U8 R5, desc[UR16][R12.64] ;  /* 0x000000100c057981 */ /* 0x000764000c1e1100 */
.L_x_103:
[----:B------:R-:W-:Y:S05]  /*4ff0*/  BSYNC B1 ;  /* 0x0000000000017941 */ /* 0x000fea0003800000 */
.L_x_102:
        /* <DEDUP_REMOVED lines=8> */
[----:B0-----:R-:W-:-:S05]  /*5080*/  F2FP.SATFINITE.E4M3.F32.PACK_AB_MERGE_C R25, RZ, R24, RZ ;  /* 0x00000018ff19723e */ /* 0x001fca00048070ff */
[----:B------:R0:W-:Y:S01]  /*5090*/  @!P5 STG.E.U8 desc[UR16][R6.64], R25 ;  /* 0x000000190600d986 */ /* 0x0001e2000c101110 */
[----:B------:R-:W-:Y:S05]  /*50a0*/  @P2 BRA `(.L_x_105) ;  /* 0x0000000000042947 */ /* 0x000fea0003800000 */
[----:B------:R4:W5:Y:S02]  /*50b0*/  LDG.E.U8 R5, desc[UR16][R12.64+0x1] ;  /* 0x000001100c057981 */ /* 0x000964000c1e1100 */
.L_x_105:
[----:B------:R-:W-:Y:S05]  /*50c0*/  BSYNC B1 ;  /* 0x0000000000017941 */ /* 0x000fea0003800000 */
.L_x_104:
[----:B-----5:R-:W-:Y:S01]  /*50d0*/  LOP3.LUT R5, R5, 0xff, RZ, 0xc0, !PT ;  /* 0x000000ff05057812 */ /* 0x020fe200078ec0ff */
[----:B------:R-:W-:Y:S01]  /*50e0*/  BSSY B1, `(.L_x_106) ;  /* 0x000000b000017945 */ /* 0x000fe20003800000 */
[----:B------:R-:W-:Y:S02]  /*50f0*/  ISETP.LT.OR P4, PT, R33, 0x9, !P0 ;  /* 0x000000092100780c */ /* 0x000fe40004781670 */
[----:B------:R-:W-:-:S05]  /*5100*/  F2FP.F16.E4M3.UNPACK_B R5, R5 ;  /* 0x00000005ff05723e */ /* 0x000fca00020006ff */
[----:B------:R-:W-:-:S05]  /*5110*/  HADD2.F32 R24, -RZ, R5.H0_H0 ;  /* 0x20000005ff187230 */ /* 0x000fca0000004100 */
[----:B------:R-:W-:-:S04]  /*5120*/  FMUL R5, R24, R9 ;  /* 0x0000000918057220 */ /* 0x000fc80000400000 */
[----:B------:R-:W-:-:S05]  /*5130*/  FFMA R5, R106, R8, R5 ;  /* 0x000000086a057223 */ /* 0x000fca0000000005 */
[----:B0-----:R-:W-:Y:S02]  /*5140*/  F2FP.SATFINITE.E4M3.F32.PACK_AB_MERGE_C R25, RZ, R5, RZ ;  /* 0x00000005ff19723e */ /* 0x001fe400048070ff */
[----:B------:R-:W-:-:S03]  /*5150*/  PRMT R5, RZ, 0x7610, R5 ;  /* 0x00007610ff057816 */ /* 0x000fc60000000005 */
[----:B------:R0:W-:Y:S01]  /*5160*/  @!P2 STG.E.U8 desc[UR16][R6.64+0x1], R25 ;  /* 0x000001190600a986 */ /* 0x0001e2000c101110 */
[----:B------:R-:W-:Y:S05]  /*5170*/  @P4 BRA `(.L_x_107) ;  /* 0x0000000000044947 */ /* 0x000fea0003800000 */
[----:B------:R0:W5:Y:S02]  /*5180*/  LDG.E.U8 R5, desc[UR16][R14.64+0x8] ;  /* 0x000008100e057981 */ /* 0x000164000c1e1100 */
.L_x_107:
[----:B------:R-:W-:Y:S05]  /*5190*/  BSYNC B1 ;  /* 0x0000000000017941 */ /* 0x000fea0003800000 */
.L_x_106:
        /* <DEDUP_REMOVED lines=12> */
.L_x_109:
[----:B------:R-:W-:Y:S05]  /*5260*/  BSYNC B1 ;  /* 0x0000000000017941 */ /* 0x000fea0003800000 */
.L_x_108:
        /* <DEDUP_REMOVED lines=12> */
.L_x_111:
[----:B------:R-:W-:Y:S05]  /*5330*/  BSYNC B1 ;  /* 0x0000000000017941 */ /* 0x000fea0003800000 */
.L_x_110:
        /* <DEDUP_REMOVED lines=12> */
.L_x_113:
[----:B------:R-:W-:Y:S05]  /*5400*/  BSYNC B1 ;  /* 0x0000000000017941 */ /* 0x000fea0003800000 */
.L_x_112:
        /* <DEDUP_REMOVED lines=12> */
.L_x_115:
[----:B------:R-:W-:Y:S05]  /*54d0*/  BSYNC B1 ;  /* 0x0000000000017941 */ /* 0x000fea0003800000 */
.L_x_114:
        /* <DEDUP_REMOVED lines=12> */
.L_x_117:
[----:B------:R-:W-:Y:S05]  /*55a0*/  BSYNC B1 ;  /* 0x0000000000017941 */ /* 0x000fea0003800000 */
.L_x_116:
        /* <DEDUP_REMOVED lines=12> */
.L_x_119:
[----:B------:R-:W-:Y:S05]  /*5670*/  BSYNC B1 ;  /* 0x0000000000017941 */ /* 0x000fea0003800000 */
.L_x_118:
        /* <DEDUP_REMOVED lines=12> */
.L_x_121:
[----:B------:R-:W-:Y:S05]  /*5740*/  BSYNC B1 ;  /* 0x0000000000017941 */ /* 0x000fea0003800000 */
.L_x_120:
        /* <DEDUP_REMOVED lines=12> */
.L_x_123:
[----:B------:R-:W-:Y:S05]  /*5810*/  BSYNC B1 ;  /* 0x0000000000017941 */ /* 0x000fea0003800000 */
.L_x_122:
        /* <DEDUP_REMOVED lines=12> */
.L_x_125:
[----:B------:R-:W-:Y:S05]  /*58e0*/  BSYNC B1 ;  /* 0x0000000000017941 */ /* 0x000fea0003800000 */
.L_x_124:
        /* <DEDUP_REMOVED lines=12> */
.L_x_127:
[----:B------:R-:W-:Y:S05]  /*59b0*/  BSYNC B1 ;  /* 0x0000000000017941 */ /* 0x000fea0003800000 */
.L_x_126:
        /* <DEDUP_REMOVED lines=12> */
.L_x_129:
[----:B------:R-:W-:Y:S05]  /*5a80*/  BSYNC B1 ;  /* 0x0000000000017941 */ /* 0x000fea0003800000 */
.L_x_128:
        /* <DEDUP_REMOVED lines=12> */
.L_x_131:
[----:B------:R-:W-:Y:S05]  /*5b50*/  BSYNC B1 ;  /* 0x0000000000017941 */ /* 0x000fea0003800000 */
.L_x_130:
        /* <DEDUP_REMOVED lines=12> */
.L_x_133:
[----:B------:R-:W-:Y:S05]  /*5c20*/  BSYNC B1 ;  /* 0x0000000000017941 */ /* 0x000fea0003800000 */
.L_x_132:
        /* <DEDUP_REMOVED lines=12> */
.L_x_135:
[----:B------:R-:W-:Y:S05]  /*5cf0*/  BSYNC B1 ;  /* 0x0000000000017941 */ /* 0x000fea0003800000 */
.L_x_134:
        /* <DEDUP_REMOVED lines=12> */
.L_x_137:
[----:B------:R-:W-:Y:S05]  /*5dc0*/  BSYNC B1 ;  /* 0x0000000000017941 */ /* 0x000fea0003800000 */
.L_x_136:
        /* <DEDUP_REMOVED lines=12> */
.L_x_139:
[----:B------:R-:W-:Y:S05]  /*5e90*/  BSYNC B1 ;  /* 0x0000000000017941 */ /* 0x000fea0003800000 */
.L_x_138:
        /* <DEDUP_REMOVED lines=12> */
.L_x_141:
[----:B------:R-:W-:Y:S05]  /*5f60*/  BSYNC B1 ;  /* 0x0000000000017941 */ /* 0x000fea0003800000 */
.L_x_140:
        /* <DEDUP_REMOVED lines=12> */
.L_x_143:
[----:B------:R-:W-:Y:S05]  /*6030*/  BSYNC B1 ;  /* 0x0000000000017941 */ /* 0x000fea0003800000 */
.L_x_142:
        /* <DEDUP_REMOVED lines=12> */
.L_x_145:
[----:B------:R-:W-:Y:S05]  /*6100*/  BSYNC B1 ;  /* 0x0000000000017941 */ /* 0x000fea0003800000 */
.L_x_144:
        /* <DEDUP_REMOVED lines=12> */
.L_x_147:
[----:B------:R-:W-:Y:S05]  /*61d0*/  BSYNC B1 ;  /* 0x0000000000017941 */ /* 0x000fea0003800000 */
.L_x_146:
        /* <DEDUP_REMOVED lines=12> */
.L_x_149:
[----:B------:R-:W-:Y:S05]  /*62a0*/  BSYNC B1 ;  /* 0x0000000000017941 */ /* 0x000fea0003800000 */
.L_x_148:
        /* <DEDUP_REMOVED lines=12> */
.L_x_151:
[----:B------:R-:W-:Y:S05]  /*6370*/  BSYNC B1 ;  /* 0x0000000000017941 */ /* 0x000fea0003800000 */
.L_x_150:
        /* <DEDUP_REMOVED lines=12> */
.L_x_153:
[----:B------:R-:W-:Y:S05]  /*6440*/  BSYNC B1 ;  /* 0x0000000000017941 */ /* 0x000fea0003800000 */
.L_x_152:
        /* <DEDUP_REMOVED lines=12> */
.L_x_155:
[----:B------:R-:W-:Y:S05]  /*6510*/  BSYNC B1 ;  /* 0x0000000000017941 */ /* 0x000fea0003800000 */
.L_x_154:
        /* <DEDUP_REMOVED lines=12> */
.L_x_157:
[----:B------:R-:W-:Y:S05]  /*65e0*/  BSYNC B1 ;  /* 0x0000000000017941 */ /* 0x000fea0003800000 */
.L_x_156:
[----:B-----5:R-:W-:Y:S01]  /*65f0*/  LOP3.LUT R5, R5, 0xff, RZ, 0xc0, !PT ;  /* 0x000000ff05057812 */ /* 0x020fe200078ec0ff */
[----:B------:R-:W-:Y:S01]  /*6600*/  BSSY B1, `(.L_x_158) ;  /* 0x000000b000017945 */ /* 0x000fe20003800000 */
[----:B------:R-:W-:Y:S02]  /*6610*/  ISETP.LT.OR P2, PT, R33, 0x39, !P1 ;  /* 0x000000392100780c */ /* 0x000fe40004f41670 */
[----:B------:R-:W-:-:S05]  /*6620*/  F2FP.F16.E4M3.UNPACK_B R5, R5 ;  /* 0x00000005ff05723e */ /* 0x000fca00020006ff */
[----:B012---:R-:W-:-:S05]  /*6630*/  HADD2.F32 R14, -RZ, R5.H0_H0 ;  /* 0x20000005ff0e7230 */ /* 0x007fca0000004100 */
[----:B------:R-:W-:-:S04]  /*6640*/  FMUL R5, R14, R9 ;  /* 0x000000090e057220 */ /* 0x000fc80000400000 */
[----:B------:R-:W-:-:S05]  /*6650*/  FFMA R5, R16, R8, R5 ;  /* 0x0000000810057223 */ /* 0x000fca0000000005 */
[----:B------:R-:W-:Y:S02]  /*6660*/  F2FP.SATFINITE.E4M3.F32.PACK_AB_MERGE_C R15, RZ, R5, RZ ;  /* 0x00000005ff0f723e */ /* 0x000fe400048070ff */
[----:B------:R-:W-:-:S03]  /*6670*/  PRMT R5, RZ, 0x7610, R5 ;  /* 0x00007610ff057816 */ /* 0x000fc60000000005 */
[----:B------:R0:W-:Y:S01]  /*6680*/  @!P0 STG.E.U8 desc[UR16][R10.64+0x39], R15 ;  /* 0x0000390f0a008986 */ /* 0x0001e2000c101110 */
[----:B------:R-:W-:Y:S05]  /*6690*/  @P2 BRA `(.L_x_159) ;  /* 0x0000000000042947 */ /* 0x000fea0003800000 */
[----:B------:R1:W5:Y:S02]  /*66a0*/  LDG.E.U8 R5, desc[UR16][R12.64+0x38] ;  /* 0x000038100c057981 */ /* 0x000364000c1e1100 */
.L_x_159:
[----:B------:R-:W-:Y:S05]  /*66b0*/  BSYNC B1 ;  /* 0x0000000000017941 */ /* 0x000fea0003800000 */
.L_x_158:
        /* <DEDUP_REMOVED lines=12> */
.L_x_161:
[----:B------:R-:W-:Y:S05]  /*6780*/  BSYNC B1 ;  /* 0x0000000000017941 */ /* 0x000fea0003800000 */
.L_x_160:
[----:B------:R-:W-:Y:S05]  /*6790*/  @P1 BRA `(.L_x_162) ;  /* 0x0000001000301947 */ /* 0x000fea0003800000 */
[----:B-----5:R-:W-:-:S04]  /*67a0*/  LOP3.LUT R5, R5, 0xff, RZ, 0xc0, !PT ;  /* 0x000000ff05057812 */ /* 0x020fc800078ec0ff */
[----:B------:R-:W-:-:S05]  /*67b0*/  F2FP.F16.E4M3.UNPACK_B R5, R5 ;  /* 0x00000005ff05723e */ /* 0x000fca00020006ff */
[----:B------:R-:W-:-:S05]  /*67c0*/  HADD2.F32 R10, -RZ, R5.H0_H0 ;  /* 0x20000005ff0a7230 */ /* 0x000fca0000004100 */
[----:B------:R-:W-:-:S04]  /*67d0*/  FMUL R5, R10, R9 ;  /* 0x000000090a057220 */ /* 0x000fc80000400000 */
[----:B------:R-:W-:-:S05]  /*67e0*/  FFMA R5, R18, R8, R5 ;  /* 0x0000000812057223 */ /* 0x000fca0000000005 */
[----:B------:R-:W-:-:S05]  /*67f0*/  F2FP.SATFINITE.E4M3.F32.PACK_AB_MERGE_C R5, RZ, R5, RZ ;  /* 0x00000005ff05723e */ /* 0x000fca00048070ff */
[----:B------:R0:W-:Y:S01]  /*6800*/  STG.E.U8 desc[UR16][R6.64+0x39], R5 ;  /* 0x0000390506007986 */ /* 0x0001e2000c101110 */
[----:B------:R-:W-:Y:S05]  /*6810*/  BRA `(.L_x_162) ;  /* 0x0000001000107947 */ /* 0x000fea0003800000 */
.L_x_33:
[C---:B------:R-:W-:Y:S01]  /*6820*/  ISETP.GE.AND P0, PT, R34.reuse, 0x1, PT ;  /* 0x000000012200780c */ /* 0x040fe20003f06270 */
[-C--:B--2---:R-:W-:Y:S01]  /*6830*/  FMUL R145, R145, R8.reuse ;  /* 0x0000000891917220 */ /* 0x084fe20000400000 */
[----:B------:R-:W-:Y:S01]  /*6840*/  ISETP.GE.AND P2, PT, R34, 0x9, PT ;  /* 0x000000092200780c */ /* 0x000fe20003f46270 */
[-C--:B------:R-:W-:Y:S01]  /*6850*/  FMUL R140, R140, R8.reuse ;  /* 0x000000088c8c7220 */ /* 0x080fe20000400000 */
[----:B------:R-:W-:Y:S01]  /*6860*/  ISETP.LT.OR P1, PT, R33, 0x1, !P0 ;  /* 0x000000012100780c */ /* 0x000fe20004721670 */
[-C--:B------:R-:W-:Y:S01]  /*6870*/  FMUL R143, R143, R8.reuse ;  /* 0x000000088f8f7220 */ /* 0x080fe20000400000 */
[----:B------:R-:W-:Y:S01]  /*6880*/  F2FP.SATFINITE.E4M3.F32.PACK_AB_MERGE_C R145, RZ, R145, RZ ;  /* 0x00000091ff91723e */ /* 0x000fe200048070ff */
[-C--:B------:R-:W-:Y:S01]  /*6890*/  FMUL R138, R138, R8.reuse ;  /* 0x000000088a8a7220 */ /* 0x080fe20000400000 */
[----:B------:R-:W-:Y:S01]  /*68a0*/  ISETP.LT.OR P4, PT, R33, 0x2, !P0 ;  /* 0x000000022100780c */ /* 0x000fe20004781670 */
[-C--:B------:R-:W-:Y:S01]  /*68b0*/  FMUL R141, R141, R8.reuse ;  /* 0x000000088d8d7220 */ /* 0x080fe20000400000 */
[C---:B------:R-:W-:Y:S01]  /*68c0*/  ISETP.LT.OR P5, PT, R33.reuse, 0x1, !P2 ;  /* 0x000000012100780c */ /* 0x040fe200057a1670 */
[-C--:B------:R-:W-:Y:S01]  /*68d0*/  FMUL R136, R136, R8.reuse ;  /* 0x0000000888887220 */ /* 0x080fe20000400000 */
[----:B------:R-:W-:Y:S01]  /*68e0*/  ISETP.LT.OR P6, PT, R33, 0x2, !P2 ;  /* 0x000000022100780c */ /* 0x000fe200057c1670 */
[----:B------:R-:W-:Y:S01]  /*68f0*/  FMUL R139, R139, R8 ;  /* 0x000000088b8b7220 */ /* 0x000fe20000400000 */
[----:B------:R-:W-:Y:S01]  /*6900*/  F2FP.SATFINITE.E4M3.F32.PACK_AB_MERGE_C R5, RZ, R140, RZ ;  /* 0x0000008cff05723e */ /* 0x000fe200048070ff */
[-C--:B------:R-:W-:Y:S01]  /*6910*/  FMUL R134, R134, R8.reuse ;  /* 0x0000000886867220 */ /* 0x080fe20000400000 */
[----:B------:R-:W-:Y:S01]  /*6920*/  F2FP.SATFINITE.E4M3.F32.PACK_AB_MERGE_C R143, RZ, R143, RZ ;  /* 0x0000008fff8f723e */ /* 0x000fe200048070ff */
[----:B------:R-:W-:Y:S01]  /*6930*/  @!P1 STG.E.U8 desc[UR16][R14.64], R145 ;  /* 0x000000910e009986 */ /* 0x000fe2000c101110 */
[----:B------:R-:W-:Y:S01]  /*6940*/  ISETP.LT.OR P1, PT, R33, 0x9, !P0 ;  /* 0x000000092100780c */ /* 0x000fe20004721670 */
[----:B------:R-:W-:Y:S01]  /*6950*/  FMUL R137, R137, R8 ;  /* 0x0000000889897220 */ /* 0x000fe20000400000 */
[----:B------:R-:W-:Y:S01]  /*6960*/  F2FP.SATFINITE.E4M3.F32.PACK_AB_MERGE_C R25, RZ, R138, RZ ;  /* 0x0000008aff19723e */ /* 0x000fe200048070ff */
[----:B------:R0:W-:Y:S01]  /*6970*/  @!P4 STG.E.U8 desc[UR16][R14.64+0x1], R5 ;  /* 0x000001050e00c986 */ /* 0x0001e2000c101110 */
[----:B------:R-:W-:Y:S01]  /*6980*/  F2FP.SATFINITE.E4M3.F32.PACK_AB_MERGE_C R141, RZ, R141, RZ ;  /* 0x0000008dff8d723e */ /* 0x000fe200048070ff */
[-C--:B------:R-:W-:Y:S01]  /*6990*/  FMUL R132, R132, R8.reuse ;  /* 0x0000000884847220 */ /* 0x080fe20000400000 */
[C---:B------:R-:W-:Y:S01]  /*69a0*/  ISETP.LT.OR P4, PT, R33.reuse, 0xa, !P0 ;  /* 0x0000000a2100780c */ /* 0x040fe20004781670 */
[----:B------:R-:W-:Y:S01]  /*69b0*/  @!P5 STG.E.U8 desc[UR16][R12.64], R143 ;  /* 0x0000008f0c00d986 */ /* 0x000fe2000c101110 */
[----:B------:R-:W-:Y:S01]  /*69c0*/  ISETP.LT.OR P5, PT, R33, 0x9, !P2 ;  /* 0x000000092100780c */ /* 0x000fe200057a1670 */
[-C--:B------:R-:W-:Y:S01]  /*69d0*/  FMUL R135, R135, R8.reuse ;  /* 0x0000000887877220 */ /* 0x080fe20000400000 */
[----:B------:R-:W-:Y:S01]  /*69e0*/  F2FP.SATFINITE.E4M3.F32.PACK_AB_MERGE_C R139, RZ, R139, RZ ;  /* 0x0000008bff8b723e */ /* 0x000fe200048070ff */
[----:B------:R1:W-:Y:S01]  /*69f0*/  @!P6 STG.E.U8 desc[UR16][R12.64+0x1], R25 ;  /* 0x000001190c00e986 */ /* 0x0003e2000c101110 */
[C---:B------:R-:W-:Y:S01]  /*6a00*/  ISETP.LT.OR P6, PT, R33.reuse, 0xa, !P2 ;  /* 0x0000000a2100780c */ /* 0x040fe200057c1670 */
[-C--:B------:R-:W-:Y:S01]  /*6a10*/  FMUL R130, R130, R8.reuse ;  /* 0x0000000882827220 */ /* 0x080fe20000400000 */
[----:B------:R-:W-:Y:S01]  /*6a20*/  F2FP.SATFINITE.E4M3.F32.PACK_AB_MERGE_C R137, RZ, R137, RZ ;  /* 0x00000089ff89723e */ /* 0x000fe200048070ff */
[----:B------:R-:W-:Y:S01]  /*6a30*/  @!P1 STG.E.U8 desc[UR16][R14.64+0x8], R141 ;  /* 0x0000088d0e009986 */ /* 0x000fe2000c101110 */
[----:B------:R-:W-:Y:S01]  /*6a40*/  ISETP.LT.OR P1, PT, R33, 0x11, !P0 ;  /* 0x000000112100780c */ /* 0x000fe20004721670 */
[----:B------:R-:W-:Y:S01]  /*6a50*/  FMUL R133, R133, R8 ;  /* 0x0000000885857220 */ /* 0x000fe20000400000 */
[----:B0-----:R-:W-:Y:S01]  /*6a60*/  F2FP.SATFINITE.E4M3.F32.PACK_AB_MERGE_C R5, RZ, R136, RZ ;  /* 0x00000088ff05723e */ /* 0x001fe200048070ff */
[-C--:B------:R-:W-:Y:S01]  /*6a70*/  FMUL R128, R128, R8.reuse ;  /* 0x0000000880807220 */ /* 0x080fe20000400000 */
[----:B------:R-:W-:Y:S01]  /*6a80*/  F2FP.SATFINITE.E4M3.F32.PACK_AB_MERGE_C R135, RZ, R135, RZ ;  /* 0x00000087ff87723e */ /* 0x000fe200048070ff */
[----:B------:R-:W-:Y:S01]  /*6a90*/  FMUL R131, R131, R8 ;  /* 0x0000000883837220 */ /* 0x000fe20000400000 */
[----:B------:R-:W-:Y:S01]  /*6aa0*/  F2FP.SATFINITE.E4M3.F32.PACK_AB_MERGE_C R133, RZ, R133, RZ ;  /* 0x00000085ff85723e */ /* 0x000fe200048070ff */
[----:B------:R0:W-:Y:S01]  /*6ab0*/  @!P4 STG.E.U8 desc[UR16][R14.64+0x9], R5 ;  /* 0x000009050e00c986 */ /* 0x0001e2000c101110 */
[----:B-1----:R-:W-:Y:S01]  /*6ac0*/  F2FP.SATFINITE.E4M3.F32.PACK_AB_MERGE_C R25, RZ, R134, RZ ;  /* 0x00000086ff19723e */ /* 0x002fe200048070ff */
        /* <DEDUP_REMOVED lines=15> */
[-C--:B------:R-:W-:Y:S01]  /*6bc0*/  FMUL R125, R125, R8.reuse ;  /* 0x000000087d7d7220 */ /* 0x080fe20000400000 */
[----:B------:R-:W-:Y:S01]  /*6bd0*/  FMUL R120, R120, R8 ;  /* 0x0000000878787220 */ /* 0x000fe20000400000 */
[----:B------:R-:W-:Y:S01]  /*6be0*/  F2FP.SATFINITE.E4M3.F32.PACK_AB_MERGE_C R127, RZ, R127, RZ ;  /* 0x0000007fff7f723e */ /* 0x000fe200048070ff */
[----:B------:R0:W-:Y:S01]  /*6bf0*/  @!P4 STG.E.U8 desc[UR16][R14.64+0x11], R5 ;  /* 0x000011050e00c986 */ /* 0x0001e2000c101110 */
[----:B-1----:R-:W-:Y:S01]  /*6c00*/  F2FP.SATFINITE.E4M3.F32.PACK_AB_MERGE_C R25, RZ, R130, RZ ;  /* 0x00000082ff19723e */ /* 0x002fe200048070ff */
[-C--:B------:R-:W-:Y:S01]  /*6c10*/  FMUL R123, R123, R8.reuse ;  /* 0x000000087b7b7220 */ /* 0x080fe20000400000 */
[C---:B------:R-:W-:Y:S01]  /*6c20*/  ISETP.LT.OR P4, PT, R33.reuse, 0x1a, !P0 ;  /* 0x0000001a2100780c */ /* 0x040fe20004781670 */
[----:B------:R-:W-:Y:S01]  /*6c30*/  @!P5 STG.E.U8 desc[UR16][R12.64+0x10], R135 ;  /* 0x000010870c00d986 */ /* 0x000fe2000c101110 */
[C---:B------:R-:W-:Y:S01]  /*6c40*/  ISETP.LT.OR P5, PT, R33.reuse, 0x19, !P2 ;  /* 0x000000192100780c */ /* 0x040fe200057a1670 */
[-C--:B------:R-:W-:Y:S01]  /*6c50*/  FMUL R118, R118, R8.reuse ;  /* 0x0000000876767220 */ /* 0x080fe20000400000 */
[----:B------:R-:W-:Y:S01]  /*6c60*/  F2FP.SATFINITE.E4M3.F32.PACK_AB_MERGE_C R125, RZ, R125, RZ ;  /* 0x0000007dff7d723e */ /* 0x000fe200048070ff */
[----:B------:R1:W-:Y:S01]  /*6c70*/  @!P6 STG.E.U8 desc[UR16][R12.64+0x11], R25 ;  /* 0x000011190c00e986 */ /* 0x0003e2000c101110 */
[----:B------:R-:W-:Y:S01]  /*6c80*/  ISETP.LT.OR P6, PT, R33, 0x1a, !P2 ;  /* 0x0000001a2100780c */ /* 0x000fe200057c1670 */
        /* <DEDUP_REMOVED lines=8> */
[-C--:B------:R-:W-:Y:S01]  /*6d10*/  FMUL R114, R114, R8.reuse ;  /* 0x0000000872727220 */ /* 0x080fe20000400000 */
[----:B------:R-:W-:Y:S01]  /*6d20*/  FMUL R112, R112, R8 ;  /* 0x0000000870707220 */ /* 0x000fe20000400000 */
[----:B-1----:R-:W-:Y:S01]  /*6d30*/  F2FP.SATFINITE.E4M3.F32.PACK_AB_MERGE_C R25, RZ, R126, RZ ;  /* 0x0000007eff19723e */ /* 0x002fe200048070ff */
[----:B------:R0:W-:Y:S01]  /*6d40*/  @!P4 STG.E.U8 desc[UR16][R14.64+0x19], R5 ;  /* 0x000019050e00c986 */ /* 0x0001e2000c101110 */
[----:B------:R-:W-:Y:S01]  /*6d50*/  ISETP.LT.OR P4, PT, R33, 0x22, !P0 ;  /* 0x000000222100780c */ /* 0x000fe20004781670 */
[-C--:B------:R-:W-:Y:S01]  /*6d60*/  FMUL R117, R117, R8.reuse ;  /* 0x0000000875757220 */ /* 0x080fe20000400000 */
[----:B------:R-:W-:Y:S01]  /*6d70*/  F2FP.SATFINITE.E4M3.F32.PACK_AB_MERGE_C R119, RZ, R119, RZ ;  /* 0x00000077ff77723e */ /* 0x000fe200048070ff */
[----:B------:R-:W-:Y:S01]  /*6d80*/  @!P5 STG.E.U8 desc[UR16][R12.64+0x18], R131 ;  /* 0x000018830c00d986 */ /* 0x000fe2000c101110 */
[----:B------:R-:W-:Y:S01]  /*6d90*/  ISETP.LT.OR P5, PT, R33, 0x21, !P2 ;  /* 0x000000212100780c */ /* 0x000fe200057a1670 */
[----:B------:R-:W-:Y:S01]  /*6da0*/  FMUL R115, R115, R8 ;  /* 0x0000000873737220 */ /* 0x000fe20000400000 */
[----:B------:R-:W-:Y:S01]  /*6db0*/  F2FP.SATFINITE.E4M3.F32.PACK_AB_MERGE_C R27, RZ, R112, RZ ;  /* 0x00000070ff1b723e */ /* 0x000fe200048070ff */
[----:B------:R1:W-:Y:S01]  /*6dc0*/  @!P6 STG.E.U8 desc[UR16][R12.64+0x19], R25 ;  /* 0x000019190c00e986 */ /* 0x0003e2000c101110 */
[----:B------:R-:W-:Y:S01]  /*6dd0*/  ISETP.LT.OR P6, PT, R33, 0x22, !P2 ;  /* 0x000000222100780c */ /* 0x000fe200057c1670 */
[-C--:B------:R-:W-:Y:S01]  /*6de0*/  FMUL R110, R110, R8.reuse ;  /* 0x000000086e6e7220 */ /* 0x080fe20000400000 */
[-C--:B------:R-:W-:Y:S01]  /*6df0*/  FMUL R113, R113, R8.reuse ;  /* 0x0000000871717220 */ /* 0x080fe20000400000 */
        /* <DEDUP_REMOVED lines=39> */
[-C--:B------:R-:W-:Y:S01]  /*7070*/  FMUL R101, R101, R8.reuse ;  /* 0x0000000865657220 */ /* 0x080fe20000400000 */
[----:B------:R-:W-:Y:S01]  /*7080*/  @!P1 STG.E.U8 desc[UR16][R14.64+0x30], R121 ;  /* 0x000030790e009986 */ /* 0x000fe2000c101110 */
[----:B------:R-:W-:Y:S01]  /*7090*/  ISETP.LT.OR P1, PT, R33, 0x39, !P0 ;  /* 0x000000392100780c */ /* 0x000fe20004721670 */
[-C--:B------:R-:W-:Y:S01]  /*70a0*/  FMUL R99, R99, R8.reuse ;  /* 0x0000000863637220 */ /* 0x080fe20000400000 */
[----:B------:R-:W-:Y:S01]  /*70b0*/  ISETP.LT.OR P0, PT, R33, 0x3a, !P0 ;  /* 0x0000003a2100780c */ /* 0x000fe20004701670 */
[----:B------:R-:W-:Y:S01]  /*70c0*/  FMUL R94, R94, R8 ;  /* 0x000000085e5e7220 */ /* 0x000fe20000400000 */
[----:B0-----:R-:W-:Y:S01]  /*70d0*/  F2FP.SATFINITE.E4M3.F32.PACK_AB_MERGE_C R5, RZ, R116, RZ ;  /* 0x00000074ff05723e */ /* 0x001fe200048070ff */
[-C--:B------:R-:W-:Y:S01]  /*70e0*/  FMUL R92, R92, R8.reuse ;  /* 0x000000085c5c7220 */ /* 0x080fe20000400000 */
[----:B------:R-:W-:Y:S01]  /*70f0*/  F2FP.SATFINITE.E4M3.F32.PACK_AB_MERGE_C R103, RZ, R103, RZ ;  /* 0x00000067ff67723e */ /* 0x000fe200048070ff */
[----:B------:R-:W-:Y:S01]  /*7100*/  FMUL R95, R95, R8 ;  /* 0x000000085f5f7220 */ /* 0x000fe20000400000 */
[----:B-1----:R-:W-:Y:S01]  /*7110*/  F2FP.SATFINITE.E4M3.F32.PACK_AB_MERGE_C R25, RZ, R114, RZ ;  /* 0x00000072ff19723e */ /* 0x002fe200048070ff */
[----:B------:R0:W-:Y:S01]  /*7120*/  @!P4 STG.E.U8 desc[UR16][R14.64+0x31], R5 ;  /* 0x000031050e00c986 */ /* 0x0001e2000c101110 */
[----:B------:R-:W-:Y:S01]  /*7130*/  ISETP.LT.OR P4, PT, R33, 0x39, !P2 ;  /* 0x000000392100780c */ /* 0x000fe20005781670 */
[-C--:B------:R-:W-:Y:S01]  /*7140*/  FMUL R97, R97, R8.reuse ;  /* 0x0000000861617220 */ /* 0x080fe20000400000 */
[----:B------:R-:W-:Y:S01]  /*7150*/  ISETP.LT.OR P2, PT, R33, 0x3a, !P2 ;  /* 0x0000003a2100780c */ /* 0x000fe20005741670 */
[----:B------:R-:W-:Y:S01]  /*7160*/  @!P5 STG.E.U8 desc[UR16][R12.64+0x30], R119 ;  /* 0x000030770c00d986 */ /* 0x000fe2000c101110 */
[----:B------:R-:W-:Y:S01]  /*7170*/  F2FP.SATFINITE.E4M3.F32.PACK_AB_MERGE_C R101, RZ, R101, RZ ;  /* 0x00000065ff65723e */ /* 0x000fe200048070ff */
[-C--:B------:R-:W-:Y:S01]  /*7180*/  FMUL R90, R90, R8.reuse ;  /* 0x000000085a5a7220 */ /* 0x080fe20000400000 */
[----:B------:R-:W-:Y:S01]  /*7190*/  F2FP.SATFINITE.E4M3.F32.PACK_AB_MERGE_C R99, RZ, R99, RZ ;  /* 0x00000063ff63723e */ /* 0x000fe200048070ff */
[----:B------:R-:W-:Y:S01]  /*71a0*/  @!P6 STG.E.U8 desc[UR16][R12.64+0x31], R25 ;  /* 0x000031190c00e986 */ /* 0x000fe2000c101110 */
[----:B------:R-:W-:Y:S01]  /*71b0*/  F2FP.SATFINITE.E4M3.F32.PACK_AB_MERGE_C R95, RZ, R95, RZ ;  /* 0x0000005fff5f723e */ /* 0x000fe200048070ff */
[-C--:B------:R-:W-:Y:S01]  /*71c0*/  FMUL R22, R22, R8.reuse ;  /* 0x0000000816167220 */ /* 0x080fe20000400000 */
[-C--:B------:R-:W-:Y:S01]  /*71d0*/  FMUL R93, R93, R8.reuse ;  /* 0x000000085d5d7220 */ /* 0x080fe20000400000 */
[----:B------:R-:W-:Y:S01]  /*71e0*/  @!P0 STG.E.U8 desc[UR16][R14.64+0x39], R27 ;  /* 0x0000391b0e008986 */ /* 0x000fe2000c101110 */
[----:B------:R-:W-:Y:S01]  /*71f0*/  ISETP.GE.AND P0, PT, R34, 0x81, PT ;  /* 0x000000812200780c */ /* 0x000fe20003f06270 */
[----:B------:R-:W-:Y:S01]  /*7200*/  FMUL R91, R91, R8 ;  /* 0x000000085b5b7220 */ /* 0x000fe20000400000 */
[----:B0-----:R-:W-:Y:S01]  /*7210*/  F2FP.SATFINITE.E4M3.F32.PACK_AB_MERGE_C R5, RZ, R110, RZ ;  /* 0x0000006eff05723e */ /* 0x001fe200048070ff */
[----:B------:R0:W-:Y:S01]  /*7220*/  @!P1 STG.E.U8 desc[UR16][R14.64+0x38], R117 ;  /* 0x000038750e009986 */ /* 0x0001e2000c101110 */
[C---:B------:R-:W-:Y:S01]  /*7230*/  ISETP.LT.OR P6, PT, R33.reuse, 0x1, !P0 ;  /* 0x000000012100780c */ /* 0x040fe200047c1670 */
[-C--:B------:R-:W-:Y:S01]  /*7240*/  FMUL R88, R88, R8.reuse ;  /* 0x0000000858587220 */ /* 0x080fe20000400000 */
[----:B------:R-:W-:Y:S01]  /*7250*/  ISETP.LT.OR P5, PT, R33, 0x2, !P0 ;  /* 0x000000022100780c */ /* 0x000fe200047a1670 */
[----:B------:R-:W-:Y:S01]  /*7260*/  @!P4 STG.E.U8 desc[UR16][R12.64+0x38], R115 ;  /* 0x000038730c00c986 */ /* 0x000fe2000c101110 */
[----:B------:R-:W-:Y:S01]  /*7270*/  ISETP.GE.AND P1, PT, R34, 0x89, PT ;  /* 0x000000892200780c */ /* 0x000fe20003f26270 */
[-C--:B------:R-:W-:Y:S01]  /*7280*/  FMUL R21, R21, R8.reuse ;  /* 0x0000000815157220 */ /* 0x080fe20000400000 */
[----:B------:R-:W-:Y:S01]  /*7290*/  F2FP.SATFINITE.E4M3.F32.PACK_AB_MERGE_C R97, RZ, R97, RZ ;  /* 0x00000061ff61723e */ /* 0x000fe200048070ff */
[----:B------:R1:W-:Y:S01]  /*72a0*/  @!P2 STG.E.U8 desc[UR16][R12.64+0x39], R5 ;  /* 0x000039050c00a986 */ /* 0x0003e2000c101110 */
[----:B------:R-:W-:Y:S01]  /*72b0*/  ISETP.LT.OR P4, PT, R33, 0x1, !P1 ;  /* 0x000000012100780c */ /* 0x000fe20004f81670 */
[-C--:B------:R-:W-:Y:S01]  /*72c0*/  FMUL R89, R89, R8.reuse ;  /* 0x0000000859597220 */ /* 0x080fe20000400000 */
[----:B------:R-:W-:Y:S01]  /*72d0*/  ISETP.LT.OR P2, PT, R33, 0xa, !P0 ;  /* 0x0000000a2100780c */ /* 0x000fe20004741670 */
[----:B------:R-:W-:Y:S01]  /*72e0*/  FMUL R23, R23, R8 ;  /* 0x0000000817177220 */ /* 0x000fe20000400000 */
[----:B0-----:R-:W-:Y:S01]  /*72f0*/  F2FP.SATFINITE.E4M3.F32.PACK_AB_MERGE_C R15, RZ, R108, RZ ;  /* 0x0000006cff0f723e */ /* 0x001fe200048070ff */
[----:B------:R-:W-:Y:S01]  /*7300*/  @!P6 STG.E.U8 desc[UR16][R10.64], R113 ;  /* 0x000000710a00e986 */ /* 0x000fe2000c101110 */
[C---:B------:R-:W-:Y:S01]  /*7310*/  ISETP.LT.OR P6, PT, R33.reuse, 0x2, !P1 ;  /* 0x000000022100780c */ /* 0x040fe20004fc1670 */
[-C--:B------:R-:W-:Y:S01]  /*7320*/  FMUL R20, R20, R8.reuse ;  /* 0x0000000814147220 */ /* 0x080fe20000400000 */
[----:B------:R-:W-:Y:S01]  /*7330*/  F2FP.SATFINITE.E4M3.F32.PACK_AB_MERGE_C R93, RZ, R93, RZ ;  /* 0x0000005dff5d723e */ /* 0x000fe200048070ff */
[----:B------:R-:W-:Y:S01]  /*7340*/  @!P5 STG.E.U8 desc[UR16][R10.64+0x1], R15 ;  /* 0x0000010f0a00d986 */ /* 0x000fe2000c101110 */
[----:B------:R-:W-:Y:S01]  /*7350*/  ISETP.LT.OR P5, PT, R33, 0x9, !P0 ;  /* 0x000000092100780c */ /* 0x000fe200047a1670 */
[----:B------:R-:W-:Y:S01]  /*7360*/  FMUL R17, R17, R8 ;  /* 0x0000000811117220 */ /* 0x000fe20000400000 */
[----:B-1----:R-:W-:Y:S01]  /*7370*/  F2FP.SATFINITE.E4M3.F32.PACK_AB_MERGE_C R5, RZ, R106, RZ ;  /* 0x0000006aff05723e */ /* 0x002fe200048070ff */
[----:B------:R-:W-:Y:S01]  /*7380*/  @!P4 STG.E.U8 desc[UR16][R6.64], R111 ;  /* 0x0000006f0600c986 */ /* 0x000fe2000c101110 */
[----:B------:R-:W-:Y:S01]  /*7390*/  F2FP.SATFINITE.E4M3.F32.PACK_AB_MERGE_C R13, RZ, R104, RZ ;  /* 0x00000068ff0d723e */ /* 0x000fe200048070ff */
[-C--:B------:R-:W-:Y:S01]  /*73a0*/  FMUL R16, R16, R8.reuse ;  /* 0x0000000810107220 */ /* 0x080fe20000400000 */
[----:B------:R-:W-:Y:S01]  /*73b0*/  ISETP.LT.OR P4, PT, R33, 0x9, !P1 ;  /* 0x000000092100780c */ /* 0x000fe20004f81670 */
[-C--:B------:R-:W-:Y:S01]  /*73c0*/  FMUL R19, R19, R8.reuse ;  /* 0x0000000813137220 */ /* 0x080fe20000400000 */
[----:B------:R-:W-:Y:S01]  /*73d0*/  F2FP.SATFINITE.E4M3.F32.PACK_AB_MERGE_C R91, RZ, R91, RZ ;  /* 0x0000005bff5b723e */ /* 0x000fe200048070ff */
[----:B------:R0:W-:Y:S01]  /*73e0*/  @!P6 STG.E.U8 desc[UR16][R6.64+0x1], R5 ;  /* 0x000001050600e986 */ /* 0x0001e2000c101110 */
[C---:B------:R-:W-:Y:S01]  /*73f0*/  ISETP.LT.OR P6, PT, R33.reuse, 0xa, !P1 ;  /* 0x0000000a2100780c */ /* 0x040fe20004fc1670 */
[----:B------:R-:W-:Y:S01]  /*7400*/  FMUL R18, R18, R8 ;  /* 0x0000000812127220 */ /* 0x000fe20000400000 */
[----:B------:R-:W-:Y:S01]  /*7410*/  F2FP.SATFINITE.E4M3.F32.PACK_AB_MERGE_C R21, RZ, R21, RZ ;  /* 0x00000015ff15723e */ /* 0x000fe200048070ff */
[----:B------:R1:W-:Y:S01]  /*7420*/  @!P2 STG.E.U8 desc[UR16][R10.64+0x9], R13 ;  /* 0x0000090d0a00a986 */ /* 0x0003e2000c101110 */
[----:B------:R-:W-:-:S02]  /*7430*/  ISETP.LT.OR P2, PT, R33, 0x12, !P0 ;  /* 0x000000122100780c */ /* 0x000fc40004741670 */
[----:B------:R-:W-:Y:S01]  /*7440*/  F2FP.SATFINITE.E4M3.F32.PACK_AB_MERGE_C R89, RZ, R89, RZ ;  /* 0x00000059ff59723e */ /* 0x000fe200048070ff */
[----:B------:R-:W-:Y:S01]  /*7450*/  @!P5 STG.E.U8 desc[UR16][R10.64+0x8], R107 ;  /* 0x0000086b0a00d986 */ /* 0x000fe2000c101110 */
[C---:B------:R-:W-:Y:S02]  /*7460*/  ISETP.LT.OR P5, PT, R33.reuse, 0x11, !P0 ;  /* 0x000000112100780c */ /* 0x040fe400047a1670 */
[----:B------:R-:W-:Y:S01]  /*7470*/  F2FP.SATFINITE.E4M3.F32.PACK_AB_MERGE_C R23, RZ, R23, RZ ;  /* 0x00000017ff17723e */ /* 0x000fe200048070ff */
[----:B------:R-:W-:Y:S01]  /*7480*/  @!P4 STG.E.U8 desc[UR16][R6.64+0x8], R109 ;  /* 0x0000086d0600c986 */ /* 0x000fe2000c101110 */
[----:B0-----:R-:W-:Y:S02]  /*7490*/  F2FP.SATFINITE.E4M3.F32.PACK_AB_MERGE_C R5, RZ, R102, RZ ;  /* 0x00000066ff05723e */ /* 0x001fe400048070ff */
[C---:B------:R-:W-:Y:S02]  /*74a0*/  ISETP.LT.OR P4, PT, R33.reuse, 0x11, !P1 ;  /* 0x000000112100780c */ /* 0x040fe40004f81670 */
[----:B-1----:R-:W-:Y:S01]  /*74b0*/  F2FP.SATFINITE.E4M3.F32.PACK_AB_MERGE_C R13, RZ, R98, RZ ;  /* 0x00000062ff0d723e */ /* 0x002fe200048070ff */
[----:B------:R0:W-:Y:S01]  /*74c0*/  @!P6 STG.E.U8 desc[UR16][R6.64+0x9], R5 ;  /* 0x000009050600e986 */ /* 0x0001e2000c101110 */
[----:B------:R-:W-:-:S02]  /*74d0*/  ISETP.LT.OR P6, PT, R33, 0x12, !P1 ;  /* 0x000000122100780c */ /* 0x000fc40004fc1670 */
[----:B------:R-:W-:Y:S01]  /*74e0*/  F2FP.SATFINITE.E4M3.F32.PACK_AB_MERGE_C R17, RZ, R17, RZ ;  /* 0x00000011ff11723e */ /* 0x000fe200048070ff */
[----:B------:R1:W-:Y:S01]  /*74f0*/  @!P2 STG.E.U8 desc[UR16][R10.64+0x11], R13 ;  /* 0x0000110d0a00a986 */ /* 0x0003e2000c101110 */
[C---:B------:R-:W-:Y:S02]  /*7500*/  ISETP.LT.OR P2, PT, R33.reuse, 0x1a, !P0 ;  /* 0x0000001a2100780c */ /* 0x040fe40004741670 */
[----:B------:R-:W-:Y:S01]  /*7510*/  F2FP.SATFINITE.E4M3.F32.PACK_AB_MERGE_C R19, RZ, R19, RZ ;  /* 0x00000013ff13723e */ /* 0x000fe200048070ff */
[----:B------:R-:W-:Y:S01]  /*7520*/  @!P5 STG.E.U8 desc[UR16][R10.64+0x10], R105 ;  /* 0x000010690a00d986 */ /* 0x000fe2000c101110 */
[----:B------:R-:W-:Y:S02]  /*7530*/  ISETP.LT.OR P5, PT, R33, 0x19, !P0 ;  /* 0x000000192100780c */ /* 0x000fe400047a1670 */
[----:B------:R-:W-:Y:S01]  /*7540*/  F2FP.SATFINITE.E4M3.F32.PACK_AB_MERGE_C R15, RZ, R18, RZ ;  /* 0x00000012ff0f723e */ /* 0x000fe200048070ff */
[----:B------:R-:W-:Y:S01]  /*7550*/  @!P4 STG.E.U8 desc[UR16][R6.64+0x10], R103 ;  /* 0x000010670600c986 */ /* 0x000fe2000c101110 */
[----:B0-----:R-:W-:-:S02]  /*7560*/  F2FP.SATFINITE.E4M3.F32.PACK_AB_MERGE_C R5, RZ, R100, RZ ;  /* 0x00000064ff05723e */ /* 0x001fc400048070ff */
[C---:B------:R-:W-:Y:S02]  /*7570*/  ISETP.LT.OR P4, PT, R33.reuse, 0x19, !P1 ;  /* 0x000000192100780c */ /* 0x040fe40004f81670 */
[----:B-1----:R-:W-:Y:S01]  /*7580*/  F2FP.SATFINITE.E4M3.F32.PACK_AB_MERGE_C R13, RZ, R96, RZ ;  /* 0x00000060ff0d723e */ /* 0x002fe200048070ff */
[----:B------:R0:W-:Y:S01]  /*7590*/  @!P6 STG.E.U8 desc[UR16][R6.64+0x11], R5 ;  /* 0x000011050600e986 */ /* 0x0001e2000c101110 */
[----:B------:R-:W-:-:S03]  /*75a0*/  ISETP.LT.OR P6, PT, R33, 0x1a, !P1 ;  /* 0x0000001a2100780c */ /* 0x000fc60004fc1670 */
[----:B------:R1:W-:Y:S01]  /*75b0*/  @!P2 STG.E.U8 desc[UR16][R10.64+0x19], R13 ;  /* 0x0000190d0a00a986 */ /* 0x0003e2000c101110 */
[----:B------:R-:W-:-:S03]  /*75c0*/  ISETP.LT.OR P2, PT, R33, 0x22, !P0 ;  /* 0x000000222100780c */ /* 0x000fc60004741670 */
[----:B------:R-:W-:Y:S01]  /*75d0*/  @!P5 STG.E.U8 desc[UR16][R10.64+0x18], R101 ;  /* 0x000018650a00d986 */ /* 0x000fe2000c101110 */
[C---:B------:R-:W-:Y:S02]  /*75e0*/  ISETP.LT.OR P5, PT, R33.reuse, 0x21, !P0 ;  /* 0x000000212100780c */ /* 0x040fe400047a1670 */
[----:B0-----:R-:W-:Y:S01]  /*75f0*/  F2FP.SATFINITE.E4M3.F32.PACK_AB_MERGE_C R5, RZ, R94, RZ ;  /* 0x0000005eff05723e */ /* 0x001fe200048070ff */
[----:B------:R-:W-:Y:S01]  /*7600*/  @!P4 STG.E.U8 desc[UR16][R6.64+0x18], R99 ;  /* 0x000018630600c986 */ /* 0x000fe2000c101110 */
        /* <DEDUP_REMOVED lines=25> */
[C---:B------:R-:W-:Y:S02]  /*77a0*/  ISETP.LT.OR P2, PT, R33.reuse, 0x39, !P0 ;  /* 0x000000392100780c */ /* 0x040fe40004741670 */
[C---:B------:R-:W-:Y:S01]  /*77b0*/  ISETP.LT.OR P0, PT, R33.reuse, 0x3a, !P0 ;  /* 0x0000003a2100780c */ /* 0x040fe20004701670 */
[----:B------:R1:W-:Y:S01]  /*77c0*/  @!P5 STG.E.U8 desc[UR16][R10.64+0x30], R89 ;  /* 0x000030590a00d986 */ /* 0x0003e2000c101110 */
[C---:B------:R-:W-:Y:S02]  /*77d0*/  ISETP.LT.OR P5, PT, R33.reuse, 0x39, !P1 ;  /* 0x000000392100780c */ /* 0x040fe40004fa1670 */
[----:B------:R-:W-:Y:S01]  /*77e0*/  ISETP.LT.OR P1, PT, R33, 0x3a, !P1 ;  /* 0x0000003a2100780c */ /* 0x000fe20004f21670 */
[----:B------:R1:W-:Y:S01]  /*77f0*/  @!P4 STG.E.U8 desc[UR16][R6.64+0x30], R23 ;  /* 0x000030170600c986 */ /* 0x0003e2000c101110 */
[----:B0-----:R-:W-:-:S05]  /*7800*/  F2FP.SATFINITE.E4M3.F32.PACK_AB_MERGE_C R5, RZ, R20, RZ ;  /* 0x00000014ff05723e */ /* 0x001fca00048070ff */
[----:B------:R1:W-:Y:S04]  /*7810*/  @!P6 STG.E.U8 desc[UR16][R6.64+0x31], R5 ;  /* 0x000031050600e986 */ /* 0x0003e8000c101110 */
[----:B------:R1:W-:Y:S04]  /*7820*/  @!P2 STG.E.U8 desc[UR16][R10.64+0x38], R17 ;  /* 0x000038110a00a986 */ /* 0x0003e8000c101110 */
[----:B------:R1:W-:Y:S04]  /*7830*/  @!P0 STG.E.U8 desc[UR16][R10.64+0x39], R13 ;  /* 0x0000390d0a008986 */ /* 0x0003e8000c101110 */
[----:B------:R1:W-:Y:S04]  /*7840*/  @!P5 STG.E.U8 desc[UR16][R6.64+0x38], R19 ;  /* 0x000038130600d986 */ /* 0x0003e8000c101110 */
[----:B------:R1:W-:Y:S02]  /*7850*/  @!P1 STG.E.U8 desc[UR16][R6.64+0x39], R15 ;  /* 0x0000390f06009986 */ /* 0x0003e4000c101110 */
.L_x_162:
[----:B------:R-:W-:Y:S05]  /*7860*/  BSYNC B0 ;  /* 0x0000000000007941 */ /* 0x000fea0003800000 */
.L_x_32:
[----:B------:R-:W-:Y:S01]  /*7870*/  ULDC UR6, c[0x0][0xc] ;  /* 0x0000030000067ab9 */ /* 0x000fe20000000800 */
[----:B------:R-:W-:Y:S01]  /*7880*/  ULDC UR7, c[0x0][0x10] ;  /* 0x0000040000077ab9 */ /* 0x000fe20000000800 */
[----:B01---5:R-:W0:Y:S01]  /*7890*/  LDC R5, c[0x0][0x14] ;  /* 0x00000500ff057b82 */ /* 0x023e220000000800 */
[----:B------:R-:W-:Y:S01]  /*78a0*/  UIMAD.WIDE.U32 UR6, UR6, UR7, URZ ;  /* 0x00000007060672a5 */ /* 0x000fe2000f8e003f */
[----:B------:R-:W-:Y:S01]  /*78b0*/  PRMT R6, RZ, 0x7610, R6 ;  /* 0x00007610ff067816 */ /* 0x000fe20000000006 */
[----:B------:R-:W-:-:S04]  /*78c0*/  IMAD.MOV.U32 R7, RZ, RZ, -0x1 ;  /* 0xffffffffff077424 */ /* 0x000fc800078e00ff */
[----:B0-----:R-:W-:-:S04]  /*78d0*/  IMAD.WIDE.U32 R2, R5, UR6, R2 ;  /* 0x0000000605027c25 */ /* 0x001fc8000f8e0002 */
[----:B------:R-:W-:Y:S01]  /*78e0*/  IMAD R5, R5, UR7, RZ ;  /* 0x0000000705057c24 */ /* 0x000fe2000f8e02ff */
[----:B------:R-:W-:Y:S02]  /*78f0*/  ULDC.64 UR6, c[0x0][0x650] ;  /* 0x0001940000067ab9 */ /* 0x000fe40000000a00 */
[----:B------:R-:W-:Y:S01]  /*7900*/  ISETP.GE.U32.AND P0, PT, R2, UR6, PT ;  /* 0x0000000602007c0c */ /* 0x000fe2000bf06070 */
[----:B------:R-:W-:Y:S02]  /*7910*/  IMAD.IADD R3, R3, 0x1, R5 ;  /* 0x0000000103037824 */ /* 0x000fe400078e0205 */
[----:B------:R-:W-:-:S03]  /*7920*/  IMAD.MOV.U32 R5, RZ, RZ, -0x1 ;  /* 0xffffffffff057424 */ /* 0x000fc600078e00ff */
[----:B------:R-:W-:-:S13]  /*7930*/  ISETP.GE.U32.AND.EX P0, PT, R3, UR7, PT, P0 ;  /* 0x0000000703007c0c */ /* 0x000fda000bf06100 */
[----:B------:R-:W-:Y:S05]  /*7940*/  @P0 BRA `(.L_x_163) ;  /* 0x0000000400600947 */ /* 0x000fea0003800000 */
[----:B------:R-:W0:Y:S01]  /*7950*/  S2R R20, SR_CTAID.X ;  /* 0x0000000000147919 */ /* 0x000e220000002500 */
[----:B------:R-:W1:Y:S01]  /*7960*/  LDC.64 R14, c[0x0][0x628] ;  /* 0x00018a00ff0e7b82 */ /* 0x000e620000000a00 */
[----:B------:R-:W-:Y:S01]  /*7970*/  ULDC UR6, c[0x0][0x150] ;  /* 0x0000540000067ab9 */ /* 0x000fe20000000800 */
[----:B--234-:R-:W-:Y:S01]  /*7980*/  IMAD.MOV.U32 R12, RZ, RZ, R2 ;  /* 0x000000ffff0c7224 */ /* 0x01cfe200078e0002 */
[----:B------:R-:W2:Y:S01]  /*7990*/  S2R R22, SR_CTAID.Y ;  /* 0x0000000000167919 */ /* 0x000ea20000002600 */
[----:B------:R-:W-:-:S04]  /*79a0*/  IMAD.MOV.U32 R13, RZ, RZ, R3 ;  /* 0x000000ffff0d7224 */ /* 0x000fc800078e0003 */
[----:B------:R-:W3:Y:S08]  /*79b0*/  LDC R23, c[0x0][0x144] ;  /* 0x00005100ff177b82 */ /* 0x000ef00000000800 */
[----:B------:R-:W4:Y:S08]  /*79c0*/  LDC R16, c[0x0][0x630] ;  /* 0x00018c00ff107b82 */ /* 0x000f300000000800 */
[----:B------:R-:W2:Y:S01]  /*79d0*/  LDC.64 R18, c[0x0][0x620] ;  /* 0x00018800ff127b82 */ /* 0x000ea20000000a00 */
[----:B-1----:R-:W-:-:S04]  /*79e0*/  ISETP.NE.U32.AND P0, PT, R14, RZ, PT ;  /* 0x000000ff0e00720c */ /* 0x002fc80003f05070 */
[----:B------:R-:W-:Y:S02]  /*79f0*/  ISETP.NE.AND.EX P0, PT, R15, RZ, PT, P0 ;  /* 0x000000ff0f00720c */ /* 0x000fe40003f05300 */
[----:B0-----:R-:W-:-:S05]  /*7a00*/  I2FP.F32.U32 R5, R20 ;  /* 0x0000001400057245 */ /* 0x001fca0000201000 */
[----:B------:R-:W-:-:S04]  /*7a10*/  FMUL R5, R5, UR6 ;  /* 0x0000000605057c20 */ /* 0x000fc80008400000 */
[----:B------:R0:W1:Y:S02]  /*7a20*/  F2I.U32.TRUNC.NTZ R21, R5 ;  /* 0x0000000500157305 */ /* 0x000064000020f000 */
[----:B---34-:R-:W-:Y:S05]  /*7a30*/  @!P0 BRA `(.L_x_164) ;  /* 0x0000000000288947 */ /* 0x018fea0003800000 */
[----:B0-----:R-:W0:Y:S02]  /*7a40*/  LDC R5, c[0x0][0x634] ;  /* 0x00018d00ff057b82 */ /* 0x001e240000000800 */
        /* <DEDUP_REMOVED lines=9> */
.L_x_164:
[-CC-:B------:R-:W-:Y:S01]  /*7ae0*/  SHF.R.U64 R17, R12, R16.reuse, R13.reuse ;  /* 0x000000100c117219 */ /* 0x180fe2000000120d */
[----:B------:R-:W3:Y:S01]  /*7af0*/  LDC.64 R28, c[0x0][0x640] ;  /* 0x00019000ff1c7b82 */ /* 0x000ee20000000a00 */
[----:B0-----:R-:W-:Y:S01]  /*7b00*/  SHF.R.U32.HI R5, RZ, R16, R13 ;  /* 0x00000010ff057219 */ /* 0x001fe2000001160d */
[----:B-1----:R-:W-:Y:S01]  /*7b10*/  IMAD.MOV R21, RZ, RZ, -R21 ;  /* 0x000000ffff157224 */ /* 0x002fe200078e0a15 */
[----:B------:R-:W-:Y:S01]  /*7b20*/  IADD3 R11, P0, RZ, -R17, RZ ;  /* 0x80000011ff0b7210 */ /* 0x000fe20007f1e0ff */
[----:B------:R-:W-:Y:S02]  /*7b30*/  ULDC UR6, c[0x0][0x154] ;  /* 0x0000550000067ab9 */ /* 0x000fe40000000800 */
[----:B------:R-:W-:Y:S02]  /*7b40*/  IMAD R23, R23, R21, R20 ;  /* 0x0000001517177224 */ /* 0x000fe400078e0214 */
[----:B------:R-:W0:Y:S01]  /*7b50*/  LDC R12, c[0x0][0x618] ;  /* 0x00018600ff0c7b82 */ /* 0x000e220000000800 */
[----:B------:R-:W-:-:S02]  /*7b60*/  IMAD.X R5, RZ, RZ, ~R5, P0 ;  /* 0x000000ffff057224 */ /* 0x000fc400000e0e05 */
[----:B--2---:R-:W-:-:S04]  /*7b70*/  IMAD.WIDE.U32 R6, R11, R18, R2 ;  /* 0x000000120b067225 */ /* 0x004fc800078e0002 */
[----:B------:R-:W-:Y:S01]  /*7b80*/  IMAD R10, R5, R18, RZ ;  /* 0x00000012050a7224 */ /* 0x000fe200078e02ff */
[----:B------:R-:W1:Y:S03]  /*7b90*/  LDC R24, c[0x0][0x608] ;  /* 0x00018200ff187b82 */ /* 0x000e660000000800 */
[----:B------:R-:W-:Y:S02]  /*7ba0*/  IMAD R5, R11, R19, R10 ;  /* 0x000000130b057224 */ /* 0x000fe400078e020a */
[----:B------:R-:W-:Y:S02]  /*7bb0*/  IMAD.MOV.U32 R11, RZ, RZ, 0x1 ;  /* 0x00000001ff0b7424 */ /* 0x000fe400078e00ff */
[----:B------:R-:W-:Y:S01]  /*7bc0*/  IMAD.IADD R5, R7, 0x1, R5 ;  /* 0x0000000107057824 */ /* 0x000fe200078e0205 */
[----:B------:R-:W2:Y:S01]  /*7bd0*/  LDC R26, c[0x0][0x658] ;  /* 0x00019600ff1a7b82 */ /* 0x000ea20000000800 */
[----:B------:R-:W-:-:S02]  /*7be0*/  I2FP.F32.U32 R7, R22 ;  /* 0x0000001600077245 */ /* 0x000fc40000201000 */
[----:B---3--:R-:W-:-:S03]  /*7bf0*/  ISETP.NE.U32.AND P0, PT, R28, RZ, PT ;  /* 0x000000ff1c00720c */ /* 0x008fc60003f05070 */
[----:B------:R-:W-:Y:S01]  /*7c00*/  FMUL R10, R7, UR6 ;  /* 0x00000006070a7c20 */ /* 0x000fe20008400000 */
[----:B------:R-:W-:Y:S01]  /*7c10*/  ISETP.NE.AND.EX P0, PT, R29, RZ, PT, P0 ;  /* 0x000000ff1d00720c */ /* 0x000fe20003f05300 */
[----:B------:R-:W3:Y:S01]  /*7c20*/  LDC R21, c[0x0][0x148] ;  /* 0x00005200ff157b82 */ /* 0x000ee20000000800 */
[-CC-:B0-----:R-:W-:Y:S01]  /*7c30*/  SHF.R.U64 R16, R6, R12.reuse, R5.reuse ;  /* 0x0000000c06107219 */ /* 0x181fe20000001205 */
[----:B------:R0:W4:Y:S01]  /*7c40*/  F2I.U32.TRUNC.NTZ R18, R10 ;  /* 0x0000000a00127305 */ /* 0x000122000020f000 */
[----:B------:R-:W-:Y:S01]  /*7c50*/  SHF.R.U32.HI R5, RZ, R12, R5 ;  /* 0x0000000cff057219 */ /* 0x000fe20000011605 */
[----:B------:R-:W-:-:S04]  /*7c60*/  IMAD.MOV.U32 R7, RZ, RZ, -0x1 ;  /* 0xffffffffff077424 */ /* 0x000fc800078e00ff */
[----:B------:R-:W0:Y:S01]  /*7c70*/  LDC R20, c[0x0][0x600] ;  /* 0x00018000ff147b82 */ /* 0x000e220000000800 */
[-CC-:B-1----:R-:W-:Y:S02]  /*7c80*/  SHF.R.U64 R14, R16, R24.reuse, R5.reuse ;  /* 0x00000018100e7219 */ /* 0x182fe40000001205 */
[----:B------:R-:W-:-:S05]  /*7c90*/  SHF.R.U32.HI R5, RZ, R24, R5 ;  /* 0x00000018ff057219 */ /* 0x000fca0000011605 */
[----:B------:R-:W1:Y:S01]  /*7ca0*/  LDC R27, c[0x0][0x648] ;  /* 0x00019200ff1b7b82 */ /* 0x000e620000000800 */
[-C--:B--2---:R-:W-:Y:S02]  /*7cb0*/  SHF.L.U32 R6, R7, R26.reuse, RZ ;  /* 0x0000001a07067219 */ /* 0x084fe400000006ff */
[-CC-:B------:R-:W-:Y:S02]  /*7cc0*/  SHF.R.U64 R19, R14, R26.reuse, R5.reuse ;  /* 0x0000001a0e137219 */ /* 0x180fe40000001205 */
[----:B------:R-:W-:Y:S02]  /*7cd0*/  SHF.R.U32.HI R7, RZ, R26, R5 ;  /* 0x0000001aff077219 */ /* 0x000fe40000011605 */
[----:B------:R-:W-:Y:S01]  /*7ce0*/  LOP3.LUT R25, RZ, R6, RZ, 0x33, !PT ;  /* 0x00000006ff197212 */ /* 0x000fe200078e33ff */
[----:B------:R-:W2:Y:S01]  /*7cf0*/  LDC R30, c[0x0][0x638] ;  /* 0x00018e00ff1e7b82 */ /* 0x000ea20000000800 */
[----:B------:R-:W-:Y:S01]  /*7d00*/  SHF.L.U32 R26, R11, R26, RZ ;  /* 0x0000001a0b1a7219 */ /* 0x000fe200000006ff */
[----:B------:R-:W-:-:S06]  /*7d10*/  IMAD.MOV.U32 R6, RZ, RZ, R19 ;  /* 0x000000ffff067224 */ /* 0x000fcc00078e0013 */
[----:B------:R-:W0:Y:S01]  /*7d20*/  LDC R31, c[0x0][0x610] ;  /* 0x00018400ff1f7b82 */ /* 0x000e220000000800 */
[----:B----4-:R-:W-:Y:S05]  /*7d30*/  @!P0 BRA `(.L_x_165) ;  /* 0x0000000000288947 */ /* 0x010fea0003800000 */
[----:B------:R-:W4:Y:S02]  /*7d40*/  LDC R6, c[0x0][0x64c] ;  /* 0x00019300ff067b82 */ /* 0x000f240000000800 */
[----:B----4-:R-:W-:-:S05]  /*7d50*/  IADD3 R5, P0, R19, R6, RZ ;  /* 0x0000000613057210 */ /* 0x010fca0007f1e0ff */
[----:B------:R-:W-:-:S04]  /*7d60*/  IMAD.X R15, RZ, RZ, R7, P0 ;  /* 0x000000ffff0f7224 */ /* 0x000fc800000e0607 */
[----:B------:R-:W-:-:S04]  /*7d70*/  IMAD.WIDE.U32 R6, R15, R28, RZ ;  /* 0x0000001c0f067225 */ /* 0x000fc800078e00ff */
[----:B0-----:R-:W-:-:S04]  /*7d80*/  IMAD.WIDE.U32 R10, P0, R5, R29, R6 ;  /* 0x0000001d050a7225 */ /* 0x001fc80007800006 */
[----:B------:R-:W-:-:S04]  /*7d90*/  IMAD.WIDE.U32 R6, R5, R28, RZ ;  /* 0x0000001c05067225 */ /* 0x000fc800078e00ff */
[----:B------:R-:W-:Y:S01]  /*7da0*/  IMAD.X R13, RZ, RZ, RZ, P0 ;  /* 0x000000ffff0d7224 */ /* 0x000fe200000e06ff */
[----:B------:R-:W-:Y:S01]  /*7db0*/  IADD3 RZ, P0, R7, R10, RZ ;  /* 0x0000000a07ff7210 */ /* 0x000fe20007f1e0ff */
[----:B------:R-:W-:-:S04]  /*7dc0*/  IMAD.MOV.U32 R12, RZ, RZ, R11 ;  /* 0x000000ffff0c7224 */ /* 0x000fc800078e000b */
[----:B------:R-:W-:-:S08]  /*7dd0*/  IMAD.WIDE.U32.X R6, R15, R29, R12, P0 ;  /* 0x0000001d0f067225 */ /* 0x000fd000000e040c */
.L_x_165:
[----:B-1----:R-:W-:Y:S01]  /*7de0*/  SHF.R.U64 R5, R6, R27, R7 ;  /* 0x0000001b06057219 */ /* 0x002fe20000001207 */
[----:B0-----:R-:W-:Y:S01]  /*7df0*/  VIADD R7, R20, 0xffffffff ;  /* 0xffffffff14077836 */ /* 0x001fe20000000000 */
[----:B------:R-:W-:Y:S01]  /*7e00*/  LOP3.LUT R32, R14, R25, RZ, 0xc0, !PT ;  /* 0x000000190e207212 */ /* 0x000fe200078ec0ff */
[----:B------:R-:W-:Y:S02]  /*7e10*/  IMAD.MOV R18, RZ, RZ, -R18 ;  /* 0x000000ffff127224 */ /* 0x000fe400078e0a12 */
[----:B------:R-:W-:Y:S01]  /*7e20*/  IMAD.MOV R6, RZ, RZ, -R5 ;  /* 0x000000ffff067224 */ /* 0x000fe200078e0a05 */
[----:B------:R-:W-:Y:S01]  /*7e30*/  LOP3.LUT R16, R16, R7, RZ, 0xc0, !PT ;  /* 0x0000000710107212 */ /* 0x000fe200078ec0ff */
[----:B------:R-:W-:Y:S02]  /*7e40*/  IMAD R32, R26, R5, R32 ;  /* 0x000000051a207224 */ /* 0x000fe400078e0220 */
[----:B---3--:R-:W-:Y:S02]  /*7e50*/  @P3 IMAD R23, R21, R18, R22 ;  /* 0x0000001215173224 */ /* 0x008fe400078e0216 */
[----:B--2---:R-:W-:-:S02]  /*7e60*/  IMAD R5, R6, R30, R19 ;  /* 0x0000001e06057224 */ /* 0x004fc400078e0213 */
[----:B------:R-:W-:Y:S02]  /*7e70*/  IMAD R32, R32, R31, R23 ;  /* 0x0000001f20207224 */ /* 0x000fe400078e0217 */
[----:B------:R-:W-:Y:S02]  /*7e80*/  IMAD R5, R5, R20, R16 ;  /* 0x0000001405057224 */ /* 0x000fe400078e0210 */
[----:B------:R-:W-:-:S03]  /*7e90*/  IMAD.MOV.U32 R6, RZ, RZ, 0x1 ;  /* 0x00000001ff067424 */ /* 0x000fc600078e00ff */
[----:B------:R-:W-:Y:S02]  /*7ea0*/  SEL R7, R5, R32, !P3 ;  /* 0x0000002005077207 */ /* 0x000fe40005800000 */
[----:B------:R-:W-:Y:S01]  /*7eb0*/  SEL R32, R32, R5, !P3 ;  /* 0x0000000520207207 */ /* 0x000fe20005800000 */
[----:B------:R-:W-:-:S07]  /*7ec0*/  IMAD.MOV.U32 R5, RZ, RZ, R17 ;  /* 0x000000ffff057224 */ /* 0x000fce00078e0011 */
.L_x_163:
[----:B------:R-:W-:Y:S01]  /*7ed0*/  LOP3.LUT P0, RZ, R6, 0xff, RZ, 0xc0, !PT ;  /* 0x000000ff06ff7812 */ /* 0x000fe2000780c0ff */
[----:B------:R-:W-:-:S12]  /*7ee0*/  IMAD.MOV.U32 R6, RZ, RZ, R32 ;  /* 0x000000ffff067224 */ /* 0x000fd800078e0020 */
[----:B------:R-:W-:Y:S05]  /*7ef0*/  @P0 BRA `(.L_x_166) ;  /* 0xffffff9000a40947 */ /* 0x000fea000383ffff */
[----:B------:R-:W-:Y:S05]  /*7f00*/  EXIT ;  /* 0x000000000000794d */ /* 0x000fea0003800000 */
.L_x_4:
[----:B0-----:R-:W-:Y:S01]  /*7f10*/  ULDC.64 UR4, c[0x0][0x650] ;  /* 0x0001940000047ab9 */ /* 0x001fe20000000a00 */
        /* <DEDUP_REMOVED lines=25> */
.L_x_168:
[--C-:B------:R-:W-:Y:S01]  /*80b0*/  SHF.R.U64 R16, R14, R18, R15.reuse ;  /* 0x000000120e107219 */ /* 0x100fe2000000120f */
[----:B------:R-:W0:Y:S01]  /*80c0*/  LDC R22, c[0x0][0x618] ;  /* 0x00018600ff167b82 */ /* 0x000e220000000800 */
[----:B------:R-:W-:Y:S01]  /*80d0*/  I2FP.F32.U32 R7, R8 ;  /* 0x0000000800077245 */ /* 0x000fe20000201000 */
[----:B------:R-:W-:Y:S01]  /*80e0*/  ULDC UR4, c[0x0][0x150] ;  /* 0x0000540000047ab9 */ /* 0x000fe20000000800 */
[----:B------:R-:W-:Y:S02]  /*80f0*/  SHF.R.U32.HI R6, RZ, R18, R15 ;  /* 0x00000012ff067219 */ /* 0x000fe4000001160f */
[----:B------:R-:W-:Y:S01]  /*8100*/  IADD3 R9, P0, RZ, -R16, RZ ;  /* 0x80000010ff097210 */ /* 0x000fe20007f1e0ff */
[----:B------:R-:W-:Y:S01]  /*8110*/  FMUL R13, R7, UR4 ;  /* 0x00000004070d7c20 */ /* 0x000fe20008400000 */
[----:B------:R-:W-:Y:S01]  /*8120*/  ULDC UR4, c[0x0][0x154] ;  /* 0x0000550000047ab9 */ /* 0x000fe20000000800 */
[----:B------:R-:W1:Y:S02]  /*8130*/  LDC.64 R24, c[0x0][0x640] ;  /* 0x00019000ff187b82 */ /* 0x000e640000000a00 */
[----:B------:R-:W-:-:S02]  /*8140*/  IMAD.X R11, RZ, RZ, ~R6, P0 ;  /* 0x000000ffff0b7224 */ /* 0x000fc400000e0e06 */
[----:B------:R-:W2:Y:S01]  /*8150*/  F2I.U32.TRUNC.NTZ R13, R13 ;  /* 0x0000000d000d7305 */ /* 0x000ea2000020f000 */
[----:B------:R-:W-:-:S03]  /*8160*/  IMAD.WIDE.U32 R6, R9, R20, R2 ;  /* 0x0000001409067225 */ /* 0x000fc600078e0002 */
[----:B------:R-:W3:Y:S01]  /*8170*/  LDC R15, c[0x0][0x144] ;  /* 0x00005100ff0f7b82 */ /* 0x000ee20000000800 */
[----:B------:R-:W-:-:S04]  /*8180*/  IMAD R12, R11, R20, RZ ;  /* 0x000000140b0c7224 */ /* 0x000fc800078e02ff */
[----:B------:R-:W-:Y:S02]  /*8190*/  IMAD R9, R9, R21, R12 ;  /* 0x0000001509097224 */ /* 0x000fe400078e020c */
[----:B------:R-:W-:Y:S01]  /*81a0*/  IMAD.MOV.U32 R12, RZ, RZ, -0x1 ;  /* 0xffffffffff0c7424 */ /* 0x000fe200078e00ff */
[----:B------:R-:W4:Y:S01]  /*81b0*/  LDC R18, c[0x0][0x608] ;  /* 0x00018200ff127b82 */ /* 0x000f220000000800 */
[----:B------:R-:W-:Y:S01]  /*81c0*/  IMAD.IADD R7, R7, 0x1, R9 ;  /* 0x0000000107077824 */ /* 0x000fe200078e0209 */
[----:B------:R-:W-:-:S04]  /*81d0*/  I2FP.F32.U32 R9, R10 ;  /* 0x0000000a00097245 */ /* 0x000fc80000201000 */
[-C--:B0-----:R-:W-:Y:S01]  /*81e0*/  SHF.R.U64 R14, R6, R22.reuse, R7 ;  /* 0x00000016060e7219 */ /* 0x081fe20000001207 */
[----:B--2---:R-:W-:Y:S01]  /*81f0*/  IMAD.MOV R6, RZ, RZ, -R13 ;  /* 0x000000ffff067224 */ /* 0x004fe200078e0a0d */
[----:B------:R-:W0:Y:S01]  /*8200*/  LDC R11, c[0x0][0x658] ;  /* 0x00019600ff0b7b82 */ /* 0x000e220000000800 */
[----:B-1----:R-:W-:Y:S01]  /*8210*/  ISETP.NE.U32.AND P0, PT, R24, RZ, PT ;  /* 0x000000ff1800720c */ /* 0x002fe20003f05070 */
[----:B------:R-:W-:Y:S01]  /*8220*/  FMUL R9, R9, UR4 ;  /* 0x0000000409097c20 */ /* 0x000fe20008400000 */
[----:B------:R-:W-:Y:S02]  /*8230*/  SHF.R.U32.HI R7, RZ, R22, R7 ;  /* 0x00000016ff077219 */ /* 0x000fe40000011607 */
[----:B------:R-:W-:-:S03]  /*8240*/  ISETP.NE.AND.EX P0, PT, R25, RZ, PT, P0 ;  /* 0x000000ff1900720c */ /* 0x000fc60003f05300 */
[----:B------:R-:W1:Y:S01]  /*8250*/  LDC R21, c[0x0][0x148] ;  /* 0x00005200ff157b82 */ /* 0x000e620000000800 */
[----:B---3--:R-:W-:Y:S02]  /*8260*/  IMAD R22, R15, R6, R8 ;  /* 0x000000060f167224 */ /* 0x008fe400078e0208 */
[----:B------:R-:W-:-:S05]  /*8270*/  IMAD.MOV.U32 R8, RZ, RZ, 0x1 ;  /* 0x00000001ff087424 */ /* 0x000fca00078e00ff */
[----:B------:R-:W2:Y:S01]  /*8280*/  LDC R20, c[0x0][0x600] ;  /* 0x00018000ff147b82 */ /* 0x000ea20000000800 */
[-CC-:B----4-:R-:W-:Y:S02]  /*8290*/  SHF.R.U64 R17, R14, R18.reuse, R7.reuse ;  /* 0x000000120e117219 */ /* 0x190fe40000001207 */
[----:B------:R-:W-:Y:S02]  /*82a0*/  SHF.R.U32.HI R6, RZ, R18, R7 ;  /* 0x00000012ff067219 */ /* 0x000fe40000011607 */
[----:B------:R3:W4:Y:S03]  /*82b0*/  F2I.U32.TRUNC.NTZ R18, R9 ;  /* 0x0000000900127305 */ /* 0x000726000020f000 */
[----:B------:R-:W1:Y:S01]  /*82c0*/  LDC R23, c[0x0][0x648] ;  /* 0x00019200ff177b82 */ /* 0x000e620000000800 */
[-C--:B0-----:R-:W-:Y:S02]  /*82d0*/  SHF.R.U64 R19, R17, R11.reuse, R6 ;  /* 0x0000000b11137219 */ /* 0x081fe40000001206 */
[----:B------:R-:W-:-:S02]  /*82e0*/  SHF.L.U32 R12, R12, R11, RZ ;  /* 0x0000000b0c0c7219 */ /* 0x000fc400000006ff */
[-C--:B------:R-:W-:Y:S01]  /*82f0*/  SHF.R.U32.HI R7, RZ, R11.reuse, R6 ;  /* 0x0000000bff077219 */ /* 0x080fe20000011606 */
[----:B------:R-:W-:Y:S01]  /*8300*/  IMAD.MOV.U32 R6, RZ, RZ, R19 ;  /* 0x000000ffff067224 */ /* 0x000fe200078e0013 */
[----:B------:R-:W-:Y:S01]  /*8310*/  SHF.L.U32 R27, R8, R11, RZ ;  /* 0x0000000b081b7219 */ /* 0x000fe200000006ff */
[----:B------:R-:W0:Y:S01]  /*8320*/  LDC R26, c[0x0][0x638] ;  /* 0x00018e00ff1a7b82 */ /* 0x000e220000000800 */
[----:B------:R-:W-:-:S07]  /*8330*/  LOP3.LUT R28, RZ, R12, RZ, 0x33, !PT ;  /* 0x0000000cff1c7212 */ /* 0x000fce00078e33ff */
[----:B------:R-:W0:Y:S01]  /*8340*/  LDC R29, c[0x0][0x610] ;  /* 0x00018400ff1d7b82 */ /* 0x000e220000000800 */
[----:B---34-:R-:W-:Y:S05]  /*8350*/  @!P0 BRA `(.L_x_169) ;  /* 0x0000000000288947 */ /* 0x018fea0003800000 */
        /* <DEDUP_REMOVED lines=10> */
.L_x_169:
[----:B-1----:R-:W-:Y:S01]  /*8400*/  SHF.R.U64 R7, R6, R23, R7 ;  /* 0x0000001706077219 */ /* 0x002fe20000001207 */
[----:B--2---:R-:W-:Y:S01]  /*8410*/  VIADD R9, R20, 0xffffffff ;  /* 0xffffffff14097836 */ /* 0x004fe20000000000 */
[----:B------:R-:W-:Y:S01]  /*8420*/  LOP3.LUT R6, R17, R28, RZ, 0xc0, !PT ;  /* 0x0000001c11067212 */ /* 0x000fe200078ec0ff */
[----:B------:R-:W-:Y:S02]  /*8430*/  IMAD.MOV R18, RZ, RZ, -R18 ;  /* 0x000000ffff127224 */ /* 0x000fe400078e0a12 */
[----:B------:R-:W-:Y:S02]  /*8440*/  IMAD.MOV R8, RZ, RZ, -R7 ;  /* 0x000000ffff087224 */ /* 0x000fe400078e0a07 */
[----:B------:R-:W-:Y:S01]  /*8450*/  IMAD R11, R27, R7, R6 ;  /* 0x000000071b0b7224 */ /* 0x000fe200078e0206 */
[----:B------:R-:W-:Y:S01]  /*8460*/  LOP3.LUT R7, R14, R9, RZ, 0xc0, !PT ;  /* 0x000000090e077212 */ /* 0x000fe200078ec0ff */
[----:B------:R-:W-:Y:S02]  /*8470*/  @P3 IMAD R22, R21, R18, R10 ;  /* 0x0000001215163224 */ /* 0x000fe400078e020a */
[----:B0-----:R-:W-:-:S02]  /*8480*/  IMAD R6, R8, R26, R19 ;  /* 0x0000001a08067224 */ /* 0x001fc400078e0213 */
[----:B------:R-:W-:Y:S02]  /*8490*/  IMAD R11, R11, R29, R22 ;  /* 0x0000001d0b0b7224 */ /* 0x000fe400078e0216 */
[----:B------:R-:W-:Y:S02]  /*84a0*/  IMAD R6, R6, R20, R7 ;  /* 0x0000001406067224 */ /* 0x000fe400078e0207 */
[----:B------:R-:W-:-:S03]  /*84b0*/  IMAD.MOV.U32 R8, RZ, RZ, 0x1 ;  /* 0x00000001ff087424 */ /* 0x000fc600078e00ff */
[----:B------:R-:W-:Y:S02]  /*84c0*/  SEL R14, R6, R11, !P3 ;  /* 0x0000000b060e7207 */ /* 0x000fe40005800000 */
[----:B------:R-:W-:Y:S01]  /*84d0*/  SEL R11, R11, R6, !P3 ;  /* 0x000000060b0b7207 */ /* 0x000fe20005800000 */
[----:B------:R-:W-:Y:S01]  /*84e0*/  IMAD.MOV.U32 R6, RZ, RZ, R16 ;  /* 0x000000ffff067224 */ /* 0x000fe200078e0010 */
[----:B------:R-:W-:-:S07]  /*84f0*/  PRMT R7, R8, 0x7610, R7 ;  /* 0x0000761008077816 */ /* 0x000fce0000000007 */
.L_x_167:
[----:B------:R-:W-:-:S08]  /*8500*/  NOP ;  /* 0x0000000000007918 */ /* 0x000fd00000000000 */
[----:B------:R-:W0:-:S00]  /*8510*/  USETMAXREG.DEALLOC.CTAPOOL 0x28 ;  /* 0x00000028000079c8 */ /* 0x000e0000080e0500 */
[----:B0-----:R-:W-:-:S13]  /*8520*/  ISETP.NE.AND P0, PT, R5, RZ, PT ;  /* 0x000000ff0500720c */ /* 0x001fda0003f05270 */
[----:B------:R-:W-:Y:S05]  /*8530*/  @P0 EXIT ;  /* 0x000000000000094d */ /* 0x000fea0003800000 */
[----:B------:R-:W-:Y:S01]  /*8540*/  LOP3.LUT P0, RZ, R7, 0xff, RZ, 0xc0, !PT ;  /* 0x000000ff07ff7812 */ /* 0x000fe2000780c0ff */
[----:B------:R-:W-:Y:S02]  /*8550*/  IMAD.MOV.U32 R5, RZ, RZ, 0x1 ;  /* 0x00000001ff057424 */ /* 0x000fe400078e00ff */
[----:B------:R-:W-:-:S10]  /*8560*/  IMAD.MOV.U32 R13, RZ, RZ, RZ ;  /* 0x000000ffff0d7224 */ /* 0x000fd400078e00ff */
[----:B------:R-:W-:Y:S05]  /*8570*/  @!P0 BRA `(.L_x_170) ;  /* 0x0000000c00308947 */ /* 0x000fea0003800000 */
[----:B------:R-:W0:Y:S01]  /*8580*/  LDC R5, c[0x0][0x28c] ;  /* 0x0000a300ff057b82 */ /* 0x000e220000000800 */
[----:B------:R-:W-:Y:S01]  /*8590*/  ULDC UR5, c[0x0][0x600] ;  /* 0x0001800000057ab9 */ /* 0x000fe20000000800 */
[----:B------:R-:W-:Y:S01]  /*85a0*/  ULDC UR4, c[0x0][0xc] ;  /* 0x0000030000047ab9 */ /* 0x000fe20000000800 */
[----:B------:R-:W-:Y:S01]  /*85b0*/  UIADD3 UR16, UR5, -0x1, URZ ;  /* 0xffffffff05107890 */ /* 0x000fe2000fffe03f */
[C---:B------:R-:W-:Y:S01]  /*85c0*/  LOP3.LUT P2, RZ, R0.reuse, 0x7f, RZ, 0xc0, !PT ;  /* 0x0000007f00ff7812 */ /* 0x040fe2000784c0ff */
[----:B------:R-:W-:Y:S01]  /*85d0*/  ULDC UR6, c[0x0][0x658] ;  /* 0x0001960000067ab9 */ /* 0x000fe20000000800 */
[----:B------:R-:W-:Y:S01]  /*85e0*/  ULDC UR5, c[0x0][0x10] ;  /* 0x0000040000057ab9 */ /* 0x000fe20000000800 */
[----:B------:R-:W-:Y:S01]  /*85f0*/  UMOV UR7, 0xffffffff ;  /* 0xffffffff00077882 */ /* 0x000fe20000000000 */
[----:B------:R-:W-:Y:S01]  /*8600*/  UMOV UR8, 0x1 ;  /* 0x0000000100087882 */ /* 0x000fe20000000000 */
[----:B------:R-:W-:Y:S01]  /*8610*/  UIMAD.WIDE.U32 UR4, UR4, UR5, URZ ;  /* 0x00000005040472a5 */ /* 0x000fe2000f8e003f */
[----:B------:R-:W-:Y:S01]  /*8620*/  LOP3.LUT P0, RZ, R0, 0x1f, RZ, 0xc0, !PT ;  /* 0x0000001f00ff7812 */ /* 0x000fe2000780c0ff */
[----:B------:R-:W-:Y:S01]  /*8630*/  USHF.L.U32 UR7, UR7, UR6, URZ ;  /* 0x0000000607077299 */ /* 0x000fe2000800063f */
[----:B------:R-:W-:Y:S01]  /*8640*/  BSSY B0, `(.L_x_170) ;  /* 0x00000bf000007945 */ /* 0x000fe20003800000 */
[----:B------:R-:W-:Y:S01]  /*8650*/  USHF.L.U32 UR18, UR8, UR6, URZ ;  /* 0x0000000608127299 */ /* 0x000fe2000800063f */
[----:B------:R-:W-:Y:S01]  /*8660*/  IMAD.MOV.U32 R15, RZ, RZ, 0x1 ;  /* 0x00000001ff0f7424 */ /* 0x000fe200078e00ff */
[----:B------:R-:W-:Y:S01]  /*8670*/  LOP3.LUT R16, R4, 0x2, RZ, 0xfc, !PT ;  /* 0x0000000204107812 */ /* 0x000fe200078efcff */
[----:B------:R-:W-:Y:S01]  /*8680*/  ULDC UR6, c[0x0][0x14] ;  /* 0x0000050000067ab9 */ /* 0x000fe20000000800 */
[----:B------:R-:W-:Y:S01]  /*8690*/  PLOP3.LUT P0, PT, P0, P2, PT, 0x8a, 0x0 ;  /* 0x000000000000781c */ /* 0x000fe20000705172 */
[----:B------:R-:W-:Y:S01]  /*86a0*/  UIMAD.WIDE.U32 UR20, UR4, UR6, URZ ;  /* 0x00000006041472a5 */ /* 0x000fe2000f8e003f */
[----:B------:R-:W-:Y:S01]  /*86b0*/  IMAD.MOV.U32 R13, RZ, RZ, RZ ;  /* 0x000000ffff0d7224 */ /* 0x000fe200078e00ff */
[----:B------:R-:W-:-:S02]  /*86c0*/  UIMAD UR13, UR5, UR6, URZ ;  /* 0x00000006050d72a4 */ /* 0x000fc4000f8e023f */
[----:B------:R-:W-:Y:S01]  /*86d0*/  ULOP3.LUT UR17, URZ, UR7, URZ, 0x33, !UPT ;  /* 0x000000073f117292 */ /* 0x000fe2000f8e333f */
[----:B0-----:R-:W-:Y:S01]  /*86e0*/  VIADD R5, R5, 0x1f ;  /* 0x0000001f05057836 */ /* 0x001fe20000000000 */
[----:B------:R-:W-:Y:S01]  /*86f0*/  UIADD3 UR13, UR21, UR13, URZ ;  /* 0x0000000d150d7290 */ /* 0x000fe2000fffe03f */
[----:B------:R-:W-:-:S03]  /*8700*/  ULDC.64 UR22, c[0x0][0x198] ;  /* 0x0000660000167ab9 */ /* 0x000fc60000000a00 */
[----:B------:R-:W-:-:S04]  /*8710*/  SHF.R.S32.HI R8, RZ, 0x1f, R5 ;  /* 0x0000001fff087819 */ /* 0x000fc80000011405 */
[----:B------:R-:W-:Y:S01]  /*8720*/  LEA.HI R8, R8, R5, RZ, 0x5 ;  /* 0x0000000508087211 */ /* 0x000fe200078f28ff */
[----:B------:R-:W-:-:S03]  /*8730*/  IMAD.MOV.U32 R5, RZ, RZ, 0x1 ;  /* 0x00000001ff057424 */ /* 0x000fc600078e00ff */
[----:B------:R-:W-:-:S05]  /*8740*/  SHF.R.S32.HI R12, RZ, 0x5, R8 ;  /* 0x00000005ff0c7819 */ /* 0x000fca0000011408 */
[----:B------:R-:W-:-:S07]  /*8750*/  VIADD R0, R12, 0x1 ;  /* 0x000000010c007836 */ /* 0x000fce0000000000 */
.L_x_182:
[----:B------:R-:W-:-:S03]  /*8760*/  UMOV UR4, 0xffffffff ;  /* 0xffffffff00047882 */ /* 0x000fc60000000000 */
[----:B------:R-:W-:Y:S05]  /*8770*/  BRA.DIV UR4, `(.L_x_171) ;  /* 0x0000001a04287947 */ /* 0x000fea000b800000 */
[----:B------:R-:W-:-:S13]  /*8780*/  ELECT P1, URZ, PT ;  /* 0x00000000003f782f */ /* 0x000fda0003820000 */
.L_x_211:
[----:B------:R-:W0:Y:S01]  /*8790*/  LDC R7, c[0x0][0x28c] ;  /* 0x0000a300ff077b82 */ /* 0x000e220000000800 */
[----:B------:R-:W-:Y:S01]  /*87a0*/  BSSY B1, `(.L_x_172) ;  /* 0x0000037000017945 */ /* 0x000fe20003800000 */
[----:B0-----:R-:W-:-:S13]  /*87b0*/  ISETP.LT.OR P1, PT, R7, 0x1, !P1 ;  /* 0x000000010700780c */ /* 0x001fda0004f21670 */
[----:B------:R-:W-:Y:S05]  /*87c0*/  @P1 BRA `(.L_x_173) ;  /* 0x0000000000d01947 */ /* 0x000fea0003800000 */
[----:B------:R-:W-:Y:S02]  /*87d0*/  IMAD.SHL.U32 R14, R14, 0x40, RZ ;  /* 0x000000400e0e7824 */ /* 0x000fe400078e00ff */
[----:B------:R-:W-:Y:S02]  /*87e0*/  IMAD.SHL.U32 R17, R11, 0x100, RZ ;  /* 0x000001000b117824 */ /* 0x000fe400078e00ff */
[----:B------:R-:W-:Y:S02]  /*87f0*/  IMAD.MOV.U32 R20, RZ, RZ, RZ ;  /* 0x000000ffff147224 */ /* 0x000fe400078e00ff */
[----:B------:R-:W-:Y:S02]  /*8800*/  IMAD.MOV.U32 R7, RZ, RZ, R0 ;  /* 0x000000ffff077224 */ /* 0x000fe400078e0000 */
[----:B------:R-:W-:Y:S02]  /*8810*/  IMAD.MOV.U32 R8, RZ, RZ, R5 ;  /* 0x000000ffff087224 */ /* 0x000fe400078e0005 */
[----:B------:R-:W-:-:S07]  /*8820*/  IMAD.MOV.U32 R9, RZ, RZ, R13 ;  /* 0x000000ffff097224 */ /* 0x000fce00078e000d */
.L_x_177:
[----:B------:R-:W0:Y:S01]  /*8830*/  S2R R11, SR_CgaCtaId ;  /* 0x00000000000b7919 */ /* 0x000e220000008800 */
[----:B------:R-:W-:-:S04]  /*8840*/  MOV R10, 0x400 ;  /* 0x00000400000a7802 */ /* 0x000fc80000000f00 */
[----:B0-----:R-:W-:Y:S02]  /*8850*/  LEA R18, R11, R10, 0x18 ;  /* 0x0000000a0b127211 */ /* 0x001fe400078ec0ff */
[----:B------:R-:W-:Y:S01]  /*8860*/  SHF.L.U32 R10, R8, 0x1f, RZ ;  /* 0x0000001f080a7819 */ /* 0x000fe200000006ff */
[----:B------:R-:W0:Y:S02]  /*8870*/  @!P2 LDC R11, c[0x0][0x500] ;  /* 0x00014000ff0bab82 */ /* 0x000e240000000800 */
[----:B------:R-:W-:-:S04]  /*8880*/  IMAD R19, R9, 0x8, R18 ;  /* 0x0000000809137824 */ /* 0x000fc800078e0212 */
[----:B------:R-:W1:Y:S02]  /*8890*/  SYNCS.PHASECHK.TRANS64.TRYWAIT P1, [R19+URZ+0xb0], R10 ;  /* 0x0000b00a130075a7 */ /* 0x000e64000802017f */
[----:B-1----:R-:W-:Y:S05]  /*88a0*/  @!P1 BRA `(.L_x_174) ;  /* 0x0000001400fc9947 */ /* 0x002fea0003800000 */
.L_x_212:
[----:B-1----:R-:W-:Y:S01]  /*88b0*/  PRMT R10, R16, 0x9910, RZ ;  /* 0x00009910100a7816 */ /* 0x002fe200000000ff */
[----:B0-----:R0:W-:Y:S03]  /*88c0*/  @!P2 SYNCS.ARRIVE.TRANS64 RZ, [R19+URZ], R11 ;  /* 0x0000000b13ffa9a7 */ /* 0x0011e6000800003f */
[----:B------:R-:W-:-:S13]  /*88d0*/  ISETP.NE.AND P1, PT, R10, 0x2, PT ;  /* 0x000000020a00780c */ /* 0x000fda0003f25270 */
[----:B0-----:R-:W-:Y:S05]  /*88e0*/  @P1 BRA `(.L_x_175) ;  /* 0x0000000000041947 */ /* 0x001fea0003800000 */
[----:B------:R-:W-:Y:S01]  /*88f0*/  BPT.TRAP 0x1 ;  /* 0x000000040000795c */ /* 0x000fe20000300000 */
.L_x_175:
[----:B------:R-:W-:Y:S05]  /*8900*/  @P0 BRA `(.L_x_176) ;  /* 0x0000000000040947 */ /* 0x000fea0003800000 */
[----:B------:R-:W-:Y:S01]  /*8910*/  BPT.TRAP 0x1 ;  /* 0x000000040000795c */ /* 0x000fe20000300000 */
.L_x_176:
[--C-:B------:R-:W-:Y:S01]  /*8920*/  IMAD R10, R9, 0x2000, R18.reuse ;  /* 0x00002000090a7824 */ /* 0x100fe200078e0212 */
[----:B------:R-:W-:Y:S01]  /*8930*/  R2UR UR9, R19 ;  /* 0x00000000130972ca */ /* 0x000fe200000e0000 */
[----:B------:R-:W-:Y:S01]  /*8940*/  IMAD R18, R9, 0x800, R18 ;  /* 0x0000080009127824 */ /* 0x000fe200078e0212 */
[----:B------:R-:W-:Y:S01]  /*8950*/  UIADD3 UR4, UP0, UR22, 0xf0, URZ ;  /* 0x000000f016047890 */ /* 0x000fe2000ff1e03f */
[----:B------:R-:W-:Y:S01]  /*8960*/  VIADD R7, R7, 0xffffffff ;  /* 0xffffffff07077836 */ /* 0x000fe20000000000 */
[----:B------:R-:W-:Y:S01]  /*8970*/  R2UR UR5, R10 ;  /* 0x000000000a0572ca */ /* 0x000fe200000e0000 */
[----:B------:R-:W-:Y:S01]  /*8980*/  UIADD3 UR24, UP1, UR22, 0x1f0, URZ ;  /* 0x000001f016187890 */ /* 0x000fe2000ff3e03f */
[----:B------:R-:W-:Y:S01]  /*8990*/  R2UR UR8, R18 ;  /* 0x00000000120872ca */ /* 0x000fe200000e0000 */
[----:B------:R-:W-:Y:S01]  /*89a0*/  VIADD R9, R9, 0x1 ;  /* 0x0000000109097836 */ /* 0x000fe20000000000 */
[----:B------:R-:W-:Y:S01]  /*89b0*/  R2UR UR11, R17 ;  /* 0x00000000110b72ca */ /* 0x000fe200000e0000 */
[----:B------:R-:W-:Y:S01]  /*89c0*/  UIADD3.X UR25, URZ, UR23, URZ, UP1, !UPT ;  /* 0x000000173f197290 */ /* 0x000fe20008ffe43f */
[----:B------:R-:W-:Y:S01]  /*89d0*/  R2UR UR10, R20 ;  /* 0x00000000140a72ca */ /* 0x000fe200000e0000 */
[----:B------:R-:W-:Y:S01]  /*89e0*/  UMOV UR6, 0x0 ;  /* 0x0000000000067882 */ /* 0x000fe20000000000 */
[----:B------:R-:W-:Y:S01]  /*89f0*/  R2UR UR12, R6 ;  /* 0x00000000060c72ca */ /* 0x000fe200000e0000 */
[----:B------:R-:W-:Y:S01]  /*8a00*/  UMOV UR7, 0x10000000 ;  /* 0x1000000000077882 */ /* 0x000fe20000000000 */
[----:B------:R-:W-:Y:S01]  /*8a10*/  R2UR UR19, R14 ;  /* 0x000000000e1372ca */ /* 0x000fe200000e0000 */
[----:B------:R-:W-:Y:S01]  /*8a20*/  VIADD R20, R20, 0x20 ;  /* 0x0000002014147836 */ /* 0x000fe20000000000 */
[----:B------:R-:W-:Y:S01]  /*8a30*/  ISETP.GT.AND P4, PT, R7, 0x1, PT ;  /* 0x000000010700780c */ /* 0x000fe20003f84270 */
[----:B------:R-:W-:Y:S01]  /*8a40*/  UIADD3 UR14, UR5, 0x280, URZ ;  /* 0x00000280050e7890 */ /* 0x000fe2000fffe03f */
[----:B------:R-:W-:Y:S01]  /*8a50*/  ISETP.NE.AND P1, PT, R9, 0x16, PT ;  /* 0x000000160900780c */ /* 0x000fe20003f25270 */
[----:B------:R-:W-:-:S02]  /*8a60*/  UIADD3.X UR5, URZ, UR23, URZ, UP0, !UPT ;  /* 0x000000173f057290 */ /* 0x000fc400087fe43f */
[----:B------:R-:W-:Y:S01]  /*8a70*/  UIADD3 UR15, UR8, 0x2c280, URZ ;  /* 0x0002c280080f7890 */ /* 0x000fe2000fffe03f */
[----:B------:R-:W-:Y:S02]  /*8a80*/  SEL R11, RZ, 0x1, P1 ;  /* 0x00000001ff0b7807 */ /* 0x000fe40000800000 */
[----:B------:R-:W-:Y:S01]  /*8a90*/  UMOV UR8, UR14 ;  /* 0x0000000e00087c82 */ /* 0x000fe20008000000 */
[----:B------:R-:W-:Y:S02]  /*8aa0*/  SEL R9, R9, RZ, P1 ;  /* 0x000000ff09097207 */ /* 0x000fe40000800000 */
[----:B------:R-:W-:Y:S01]  /*8ab0*/  LOP3.LUT R8, R8, R11, RZ, 0x3c, !PT ;  /* 0x0000000b08087212 */ /* 0x000fe200078e3cff */
[----:B------:R0:W-:Y:S02]  /*8ac0*/  UTMALDG.3D [UR8], [UR4], desc[UR6] ;  /* 0x00000608040075b4 */ /* 0x0001e40008011000 */
[----:B0-----:R-:W-:Y:S01]  /*8ad0*/  UMOV UR8, UR15 ;  /* 0x0000000f00087c82 */ /* 0x001fe20008000000 */
[----:B------:R-:W-:-:S02]  /*8ae0*/  UMOV UR11, UR19 ;  /* 0x00000013000b7c82 */ /* 0x000fc40008000000 */
[----:B------:R0:W-:Y:S02]  /*8af0*/  UTMALDG.3D [UR8], [UR24], desc[UR6] ;  /* 0x00000608180075b4 */ /* 0x0001e40008011000 */
[----:B0-----:R-:W-:Y:S05]  /*8b00*/  @P4 BRA `(.L_x_177) ;  /* 0xfffffffc00484947 */ /* 0x001fea000383ffff */
.L_x_173:
[----:B------:R-:W-:Y:S05]  /*8b10*/  BSYNC B1 ;  /* 0x0000000000017941 */ /* 0x000fea0003800000 */
.L_x_172:
[----:B------:R-:W-:Y:S01]  /*8b20*/  LOP3.LUT P4, RZ, R15, 0xff, RZ, 0xc0, !PT ;  /* 0x000000ff0fff7812 */ /* 0x000fe2000788c0ff */
[----:B------:R-:W-:Y:S01]  /*8b30*/  IMAD.IADD R13, R12, 0x1, R13 ;  /* 0x000000010c0d7824 */ /* 0x000fe200078e020d */
[----:B------:R-:W-:Y:S01]  /*8b40*/  IADD3 R2, P5, R2, UR20, RZ ;  /* 0x0000001402027c10 */ /* 0x000fe2000ffbe0ff */
[----:B------:R-:W-:Y:S01]  /*8b50*/  ULDC.64 UR4, c[0x0][0x650] ;  /* 0x0001940000047ab9 */ /* 0x000fe20000000a00 */
[----:B------:R-:W-:Y:S01]  /*8b60*/  BSSY B1, `(.L_x_178) ;  /* 0x000006a000017945 */ /* 0x000fe20003800000 */
[----:B------:R-:W-:Y:S01]  /*8b70*/  IMAD.MOV.U32 R11, RZ, RZ, -0x1 ;  /* 0xffffffffff0b7424 */ /* 0x000fe200078e00ff */
[----:B------:R-:W-:Y:S01]  /*8b80*/  ISETP.GT.U32.AND P1, PT, R13, 0x15, PT ;  /* 0x000000150d00780c */ /* 0x000fe20003f24070 */
[----:B------:R-:W-:Y:S01]  /*8b90*/  IMAD.MOV.U32 R14, RZ, RZ, -0x1 ;  /* 0xffffffffff0e7424 */ /* 0x000fe200078e00ff */
[----:B------:R-:W-:Y:S02]  /*8ba0*/  IADD3.X R3, R3, UR13, RZ, P5, !PT ;  /* 0x0000000d03037c10 */ /* 0x000fe4000affe4ff */
[----:B------:R-:W-:-:S02]  /*8bb0*/  ISETP.LT.U32.AND P1, PT, R12, 0x16, P1 ;  /* 0x000000160c00780c */ /* 0x000fc40000f21070 */
[----:B------:R-:W-:Y:S01]  /*8bc0*/  PRMT R15, RZ, 0x7610, R15 ;  /* 0x00007610ff0f7816 */ /* 0x000fe2000000000f */
[----:B------:R-:W0:Y:S01]  /*8bd0*/  @P4 S2R R7, SR_CgaCtaId ;  /* 0x0000000000074919 */ /* 0x000e220000008800 */
[----:B------:R-:W-:-:S04]  /*8be0*/  @P4 MOV R6, 0x400 ;  /* 0x0000040000064802 */ /* 0x000fc80000000f00 */
[----:B0-----:R-:W-:Y:S01]  /*8bf0*/  @P4 LEA R8, R7, R6, 0x18 ;  /* 0x0000000607084211 */ /* 0x001fe200078ec0ff */
[----:B------:R-:W-:Y:S01]  /*8c00*/  IMAD.WIDE.U32 R6, R13, -0x45d1745d, RZ ;  /* 0xba2e8ba30d067825 */ /* 0x000fe200078e00ff */
[----:B------:R-:W-:Y:S02]  /*8c10*/  SEL R6, RZ, 0x1, !P1 ;  /* 0x00000001ff067807 */ /* 0x000fe40004800000 */
[----:B------:R-:W-:Y:S01]  /*8c20*/  ISETP.GE.U32.AND P1, PT, R2, UR4, PT ;  /* 0x0000000402007c0c */ /* 0x000fe2000bf26070 */
[----:B------:R0:W-:Y:S01]  /*8c30*/  @P4 SYNCS.ARRIVE.TRANS64.A1T0 RZ, [R8+URZ+0x178], RZ ;  /* 0x000178ff08ff49a7 */ /* 0x0001e2000810003f */
[----:B------:R-:W-:Y:S02]  /*8c40*/  ISETP.GE.U32.AND P4, PT, R12, 0x16, PT ;  /* 0x000000160c00780c */ /* 0x000fe40003f86070 */
[----:B------:R-:W-:Y:S02]  /*8c50*/  ISETP.GE.U32.AND.EX P1, PT, R3, UR5, PT, P1 ;  /* 0x0000000503007c0c */ /* 0x000fe4000bf26110 */
[----:B------:R-:W-:Y:S01]  /*8c60*/  LOP3.LUT R5, R5, R6, RZ, 0x3c, !PT ;  /* 0x0000000605057212 */ /* 0x000fe200078e3cff */
[----:B------:R-:W-:Y:S01]  /*8c70*/  IMAD.MOV.U32 R6, RZ, RZ, -0x1 ;  /* 0xffffffffff067424 */ /* 0x000fe200078e00ff */
[----:B0-----:R-:W-:-:S02]  /*8c80*/  SHF.R.U32.HI R8, RZ, 0x4, R7 ;  /* 0x00000004ff087819 */ /* 0x001fc40000011607 */
[----:B------:R-:W-:-:S03]  /*8c90*/  PRMT R7, RZ, 0x7610, R7 ;  /* 0x00007610ff077816 */ /* 0x000fc60000000007 */
[----:B------:R-:W-:Y:S02]  /*8ca0*/  IMAD R13, R8, -0x16, R13 ;  /* 0xffffffea080d7824 */ /* 0x000fe400078e020d */
[----:B------:R-:W-:Y:S02]  /*8cb0*/  @P4 LOP3.LUT R5, R5, 0x1, R8, 0x78, !PT ;  /* 0x0000000105054812 */ /* 0x000fe400078e7808 */
[----:B------:R-:W-:Y:S05]  /*8cc0*/  @P1 BRA `(.L_x_179) ;  /* 0x00000004004c1947 */ /* 0x000fea0003800000 */
[----:B------:R-:W-:Y:S01]  /*8cd0*/  ULDC.64 UR4, c[0x0][0x628] ;  /* 0x00018a0000047ab9 */ /* 0x000fe20000000a00 */
[----:B------:R-:W0:Y:S01]  /*8ce0*/  S2R R17, SR_CTAID.X ;  /* 0x0000000000117919 */ /* 0x000e220000002500 */
[----:B------:R-:W-:Y:S01]  /*8cf0*/  ISETP.NE.U32.AND P1, PT, RZ, UR4, PT ;  /* 0x00000004ff007c0c */ /* 0x000fe2000bf25070 */
[----:B------:R-:W-:Y:S01]  /*8d00*/  ULDC UR7, c[0x0][0x630] ;  /* 0x00018c0000077ab9 */ /* 0x000fe20000000800 */
[----:B------:R-:W-:Y:S01]  /*8d10*/  IMAD.MOV.U32 R6, RZ, RZ, R2 ;  /* 0x000000ffff067224 */ /* 0x000fe200078e0002 */
[----:B------:R-:W1:Y:S01]  /*8d20*/  S2R R14, SR_CTAID.Y ;  /* 0x00000000000e7919 */ /* 0x000e620000002600 */
[----:B------:R-:W-:Y:S01]  /*8d30*/  ISETP.NE.AND.EX P1, PT, RZ, UR5, PT, P1 ;  /* 0x00000005ff007c0c */ /* 0x000fe2000bf25310 */
[----:B------:R-:W-:-:S12]  /*8d40*/  IMAD.MOV.U32 R7, RZ, RZ, R3 ;  /* 0x000000ffff077224 */ /* 0x000fd800078e0003 */
[----:B------:R-:W-:Y:S05]  /*8d50*/  @!P1 BRA `(.L_x_180) ;  /* 0x0000000000289947 */ /* 0x000fea0003800000 */
[----:B------:R-:W-:Y:S02]  /*8d60*/  ULDC UR6, c[0x0][0x634] ;  /* 0x00018d0000067ab9 */ /* 0x000fe40000000800 */
[----:B------:R-:W-:-:S05]  /*8d70*/  IADD3 R11, P1, R2, UR6, RZ ;  /* 0x00000006020b7c10 */ /* 0x000fca000ff3e0ff */
[----:B------:R-:W-:-:S04]  /*8d80*/  IMAD.X R19, RZ, RZ, R3, P1 ;  /* 0x000000ffff137224 */ /* 0x000fc800008e0603 */
[----:B------:R-:W-:-:S04]  /*8d90*/  IMAD.WIDE.U32 R8, R19, UR4, RZ ;  /* 0x0000000413087c25 */ /* 0x000fc8000f8e00ff */
[----:B------:R-:W-:-:S04]  /*8da0*/  IMAD.WIDE.U32 R8, P1, R11, UR5, R8 ;  /* 0x000000050b087c25 */ /* 0x000fc8000f820008 */
[----:B------:R-:W-:-:S04]  /*8db0*/  IMAD.WIDE.U32 R10, R11, UR4, RZ ;  /* 0x000000040b0a7c25 */ /* 0x000fc8000f8e00ff */
[----:B------:R-:W-:Y:S01]  /*8dc0*/  IMAD.X R7, RZ, RZ, RZ, P1 ;  /* 0x000000ffff077224 */ /* 0x000fe200008e06ff */
[----:B------:R-:W-:Y:S01]  /*8dd0*/  IADD3 RZ, P1, R11, R8, RZ ;  /* 0x000000080bff7210 */ /* 0x000fe20007f3e0ff */
[----:B------:R-:W-:-:S04]  /*8de0*/  IMAD.MOV.U32 R6, RZ, RZ, R9 ;  /* 0x000000ffff067224 */ /* 0x000fc800078e0009 */
[----:B------:R-:W-:-:S08]  /*8df0*/  IMAD.WIDE.U32.X R6, R19, UR5, R6, P1 ;  /* 0x0000000513067c25 */ /* 0x000fd000088e0406 */
.L_x_180:
[--C-:B------:R-:W-:Y:S01]  /*8e00*/  SHF.R.U64 R10, R6, UR7, R7.reuse ;  /* 0x00000007060a7c19 */ /* 0x100fe20008001207 */
[----:B------:R-:W-:Y:S01]  /*8e10*/  ULDC.64 UR4, c[0x0][0x620] ;  /* 0x0001880000047ab9 */ /* 0x000fe20000000a00 */
[----:B------:R-:W-:Y:S01]  /*8e20*/  SHF.R.U32.HI R6, RZ, UR7, R7 ;  /* 0x00000007ff067c19 */ /* 0x000fe20008011607 */
[----:B------:R-:W2:Y:S01]  /*8e30*/  LDC R22, c[0x0][0x144] ;  /* 0x00005100ff167b82 */ /* 0x000ea20000000800 */
[----:B------:R-:W-:Y:S01]  /*8e40*/  IADD3 R9, P1, RZ, -R10, RZ ;  /* 0x8000000aff097210 */ /* 0x000fe20007f3e0ff */
[----:B------:R-:W-:Y:S01]  /*8e50*/  ULDC.64 UR8, c[0x0][0x640] ;  /* 0x0001900000087ab9 */ /* 0x000fe20000000a00 */
[----:B0-----:R-:W-:Y:S01]  /*8e60*/  I2FP.F32.U32 R11, R17 ;  /* 0x00000011000b7245 */ /* 0x001fe20000201000 */
[----:B------:R-:W-:Y:S02]  /*8e70*/  ULDC UR6, c[0x0][0x608] ;  /* 0x0001820000067ab9 */ /* 0x000fe40000000800 */
[----:B------:R-:W-:Y:S01]  /*8e80*/  IMAD.X R6, RZ, RZ, ~R6, P1 ;  /* 0x000000ffff067224 */ /* 0x000fe200008e0e06 */
[----:B------:R-:W-:Y:S01]  /*8e90*/  ISETP.NE.U32.AND P1, PT, RZ, UR8, PT ;  /* 0x00000008ff007c0c */ /* 0x000fe2000bf25070 */
[----:B------:R-:W0:Y:S02]  /*8ea0*/  LDC R19, c[0x0][0x148] ;  /* 0x00005200ff137b82 */ /* 0x000e240000000800 */
[----:B------:R-:W-:Y:S01]  /*8eb0*/  IMAD R8, R6, UR4, RZ ;  /* 0x0000000406087c24 */ /* 0x000fe2000f8e02ff */
[----:B------:R-:W-:Y:S01]  /*8ec0*/  ISETP.NE.AND.EX P1, PT, RZ, UR9, PT, P1 ;  /* 0x00000009ff007c0c */ /* 0x000fe2000bf25310 */
[----:B------:R-:W-:Y:S01]  /*8ed0*/  IMAD.WIDE.U32 R6, R9, UR4, R2 ;  /* 0x0000000409067c25 */ /* 0x000fe2000f8e0002 */
[----:B------:R-:W-:-:S03]  /*8ee0*/  ULDC UR4, c[0x0][0x150] ;  /* 0x0000540000047ab9 */ /* 0x000fc60000000800 */
[----:B------:R-:W-:Y:S02]  /*8ef0*/  IMAD R9, R9, UR5, R8 ;  /* 0x0000000509097c24 */ /* 0x000fe4000f8e0208 */
[----:B------:R-:W-:Y:S01]  /*8f00*/  FMUL R8, R11, UR4 ;  /* 0x000000040b087c20 */ /* 0x000fe20008400000 */
[----:B------:R-:W-:Y:S01]  /*8f10*/  ULDC UR4, c[0x0][0x618] ;  /* 0x0001860000047ab9 */ /* 0x000fe20000000800 */
[----:B------:R-:W-:Y:S01]  /*8f20*/  ULDC UR5, c[0x0][0x154] ;  /* 0x0000550000057ab9 */ /* 0x000fe20000000800 */
[----:B------:R-:W-:-:S03]  /*8f30*/  IMAD.IADD R7, R7, 0x1, R9 ;  /* 0x0000000107077824 */ /* 0x000fc600078e0209 */
[----:B------:R-:W3:Y:S02]  /*8f40*/  F2I.U32.TRUNC.NTZ R8, R8 ;  /* 0x0000000800087305 */ /* 0x000ee4000020f000 */
[----:B------:R-:W-:Y:S02]  /*8f50*/  SHF.R.U64 R11, R6, UR4, R7 ;  /* 0x00000004060b7c19 */ /* 0x000fe40008001207 */
[----:B-1----:R-:W-:-:S05]  /*8f60*/  I2FP.F32.U32 R6, R14 ;  /* 0x0000000e00067245 */ /* 0x002fca0000201000 */
[----:B------:R-:W-:Y:S01]  /*8f70*/  FMUL R21, R6, UR5 ;  /* 0x0000000506157c20 */ /* 0x000fe20008400000 */
[----:B------:R-:W-:Y:S01]  /*8f80*/  SHF.R.U32.HI R6, RZ, UR4, R7 ;  /* 0x00000004ff067c19 */ /* 0x000fe20008011607 */
[----:B------:R-:W-:-:S03]  /*8f90*/  ULDC UR4, c[0x0][0x658] ;  /* 0x0001960000047ab9 */ /* 0x000fc60000000800 */
[--C-:B------:R-:W-:Y:S01]  /*8fa0*/  SHF.R.U64 R20, R11, UR6, R6.reuse ;  /* 0x000000060b147c19 */ /* 0x100fe20008001206 */
[----:B------:R-:W1:Y:S01]  /*8fb0*/  F2I.U32.TRUNC.NTZ R21, R21 ;  /* 0x0000001500157305 */ /* 0x000e62000020f000 */
[----:B------:R-:W-:Y:S01]  /*8fc0*/  SHF.R.U32.HI R7, RZ, UR6, R6 ;  /* 0x00000006ff077c19 */ /* 0x000fe20008011606 */
[----:B---3--:R-:W-:-:S03]  /*8fd0*/  IMAD.MOV R8, RZ, RZ, -R8 ;  /* 0x000000ffff087224 */ /* 0x008fc600078e0a08 */
[----:B------:R-:W-:Y:S01]  /*8fe0*/  SHF.R.U64 R18, R20, UR4, R7 ;  /* 0x0000000414127c19 */ /* 0x000fe20008001207 */
[----:B--2---:R-:W-:Y:S01]  /*8ff0*/  IMAD R17, R22, R8, R17 ;  /* 0x0000000816117224 */ /* 0x004fe200078e0211 */
[----:B------:R-:W-:-:S03]  /*9000*/  SHF.R.U32.HI R23, RZ, UR4, R7 ;  /* 0x00000004ff177c19 */ /* 0x000fc60008011607 */
[----:B------:R-:W-:Y:S02]  /*9010*/  IMAD.MOV.U32 R6, RZ, RZ, R18 ;  /* 0x000000ffff067224 */ /* 0x000fe400078e0012 */
[----:B------:R-:W-:Y:S01]  /*9020*/  IMAD.MOV.U32 R7, RZ, RZ, R23 ;  /* 0x000000ffff077224 */ /* 0x000fe200078e0017 */
[----:B-1----:R-:W-:Y:S06]  /*9030*/  @!P1 BRA `(.L_x_181) ;  /* 0x0000000000289947 */ /* 0x002fec0003800000 */
[----:B------:R-:W-:Y:S02]  /*9040*/  ULDC UR4, c[0x0][0x64c] ;  /* 0x0001930000047ab9 */ /* 0x000fe40000000800 */
[----:B------:R-:W-:-:S05]  /*9050*/  IADD3 R7, P1, R18, UR4, RZ ;  /* 0x0000000412077c10 */ /* 0x000fca000ff3e0ff */
[----:B------:R-:W-:-:S04]  /*9060*/  IMAD.X R23, RZ, RZ, R23, P1 ;  /* 0x000000ffff177224 */ /* 0x000fc800008e0617 */
[----:B------:R-:W-:-:S04]  /*9070*/  IMAD.WIDE.U32 R8, R23, UR8, RZ ;  /* 0x0000000817087c25 */ /* 0x000fc8000f8e00ff */
[----:B------:R-:W-:-:S04]  /*9080*/  IMAD.WIDE.U32 R8, P1, R7, UR9, R8 ;  /* 0x0000000907087c25 */ /* 0x000fc8000f820008 */
[----:B------:R-:W-:-:S04]  /*9090*/  IMAD.WIDE.U32 R6, R7, UR8, RZ ;  /* 0x0000000807067c25 */ /* 0x000fc8000f8e00ff */
[----:B------:R-:W-:Y:S01]  /*90a0*/  IMAD.MOV.U32 R6, RZ, RZ, R9 ;  /* 0x000000ffff067224 */ /* 0x000fe200078e0009 */
[----:B------:R-:W-:Y:S01]  /*90b0*/  IADD3 RZ, P4, R7, R8, RZ ;  /* 0x0000000807ff7210 */ /* 0x000fe20007f9e0ff */
[----:B------:R-:W-:-:S04]  /*90c0*/  IMAD.X R7, RZ, RZ, RZ, P1 ;  /* 0x000000ffff077224 */ /* 0x000fc800008e06ff */
[----:B------:R-:W-:-:S08]  /*90d0*/  IMAD.WIDE.U32.X R6, R23, UR9, R6, P4 ;  /* 0x0000000917067c25 */ /* 0x000fd0000a0e0406 */
.L_x_181:
[----:B------:R-:W-:Y:S01]  /*90e0*/  ULDC UR4, c[0x0][0x648] ;  /* 0x0001920000047ab9 */ /* 0x000fe20000000800 */
[----:B------:R-:W-:Y:S01]  /*90f0*/  LOP3.LUT R20, R20, UR17, RZ, 0xc0, !PT ;  /* 0x0000001114147c12 */ /* 0x000fe2000f8ec0ff */
[----:B------:R-:W-:Y:S01]  /*9100*/  IMAD.MOV R21, RZ, RZ, -R21 ;  /* 0x000000ffff157224 */ /* 0x000fe200078e0a15 */
[----:B------:R-:W-:Y:S01]  /*9110*/  SHF.R.U64 R7, R6, UR4, R7 ;  /* 0x0000000406077c19 */ /* 0x000fe20008001207 */
[----:B------:R-:W-:Y:S01]  /*9120*/  ULDC UR4, c[0x0][0x638] ;  /* 0x00018e0000047ab9 */ /* 0x000fe20000000800 */
[----:B------:R-:W-:Y:S01]  /*9130*/  LOP3.LUT R11, R11, UR16, RZ, 0xc0, !PT ;  /* 0x000000100b0b7c12 */ /* 0x000fe2000f8ec0ff */
[----:B0-----:R-:W-:Y:S01]  /*9140*/  @P3 IMAD R17, R19, R21, R14 ;  /* 0x0000001513113224 */ /* 0x001fe200078e020e */
[----:B------:R-:W-:Y:S01]  /*9150*/  ULDC UR5, c[0x0][0x610] ;  /* 0x0001840000057ab9 */ /* 0x000fe20000000800 */
[----:B------:R-:W-:Y:S02]  /*9160*/  IMAD.MOV R9, RZ, RZ, -R7 ;  /* 0x000000ffff097224 */ /* 0x000fe400078e0a07 */
[----:B------:R-:W-:-:S02]  /*9170*/  IMAD R20, R7, UR18, R20 ;  /* 0x0000001207147c24 */ /* 0x000fc4000f8e0214 */
[----:B------:R-:W-:Y:S01]  /*9180*/  IMAD R18, R9, UR4, R18 ;  /* 0x0000000409127c24 */ /* 0x000fe2000f8e0212 */
[----:B------:R-:W-:Y:S01]  /*9190*/  ULDC UR4, c[0x0][0x600] ;  /* 0x0001800000047ab9 */ /* 0x000fe20000000800 */
[----:B------:R-:W-:Y:S02]  /*91a0*/  IMAD R17, R20, UR5, R17 ;  /* 0x0000000514117c24 */ /* 0x000fe4000f8e0211 */
[----:B------:R-:W-:Y:S02]  /*91b0*/  IMAD R18, R18, UR4, R11 ;  /* 0x0000000412127c24 */ /* 0x000fe4000f8e020b */
[----:B------:R-:W-:Y:S02]  /*91c0*/  IMAD.MOV.U32 R7, RZ, RZ, 0x1 ;  /* 0x00000001ff077424 */ /* 0x000fe400078e00ff */
[----:B------:R-:W-:Y:S01]  /*91d0*/  IMAD.MOV.U32 R6, RZ, RZ, R10 ;  /* 0x000000ffff067224 */ /* 0x000fe200078e000a */
[----:B------:R-:W-:Y:S02]  /*91e0*/  SEL R14, R18, R17, !P3 ;  /* 0x00000011120e7207 */ /* 0x000fe40005800000 */
[----:B------:R-:W-:-:S07]  /*91f0*/  SEL R11, R17, R18, !P3 ;  /* 0x00000012110b7207 */ /* 0x000fce0005800000 */
.L_x_179:
[----:B------:R-:W-:Y:S05]  /*9200*/  BSYNC B1 ;  /* 0x0000000000017941 */ /* 0x000fea0003800000 */
.L_x_178:
[----:B------:R-:W-:-:S13]  /*9210*/  LOP3.LUT P1, RZ, R7, 0xff, RZ, 0xc0, !PT ;  /* 0x000000ff07ff7812 */ /* 0x000fda000782c0ff */
[----:B------:R-:W-:Y:S05]  /*9220*/  @P1 BRA `(.L_x_182) ;  /* 0xfffffff4004c1947 */ /* 0x000fea000383ffff */
[----:B------:R-:W-:Y:S05]  /*9230*/  BSYNC B0 ;  /* 0x0000000000007941 */ /* 0x000fea0003800000 */
.L_x_170:
[----:B------:R-:W-:-:S03]  /*9240*/  UMOV UR4, 0xffffffff ;  /* 0xffffffff00047882 */ /* 0x000fc60000000000 */
[----:B------:R-:W-:Y:S05]  /*9250*/  BRA.DIV UR4, `(.L_x_183) ;  /* 0x0000000e04a47947 */ /* 0x000fea000b800000 */
[----:B------:R-:W-:-:S13]  /*9260*/  ELECT P0, URZ, PT ;  /* 0x00000000003f782f */ /* 0x000fda0003800000 */
.L_x_215:
[----:B------:R-:W-:Y:S04]  /*9270*/  BSSY B0, `(.L_x_184) ;  /* 0x00000cd000007945 */ /* 0x000fe80003800000 */
[----:B------:R-:W-:Y:S05]  /*9280*/  @!P0 BRA `(.L_x_185) ;  /* 0x0000000c002c8947 */ /* 0x000fea0003800000 */
[----:B------:R-:W-:-:S04]  /*9290*/  LOP3.LUT R4, R4, 0x2, RZ, 0xfc, !PT ;  /* 0x0000000204047812 */ /* 0x000fc800078efcff */
[----:B------:R-:W-:-:S13]  /*92a0*/  ISETP.NE.AND P0, PT, R4, 0x3, PT ;  /* 0x000000030400780c */ /* 0x000fda0003f05270 */
[----:B------:R-:W-:Y:S05]  /*92b0*/  @!P0 BRA `(.L_x_186) ;  /* 0x0000000000048947 */ /* 0x000fea0003800000 */
[----:B------:R-:W-:Y:S01]  /*92c0*/  BPT.TRAP 0x1 ;  /* 0x000000040000795c */ /* 0x000fe20000300000 */
.L_x_186:
[----:B------:R-:W0:Y:S01]  /*92d0*/  S2R R3, SR_CgaCtaId ;  /* 0x0000000000037919 */ /* 0x000e220000008800 */
[----:B------:R-:W-:-:S04]  /*92e0*/  MOV R0, 0x400 ;  /* 0x0000040000007802 */ /* 0x000fc80000000f00 */
[----:B0-----:R-:W-:Y:S02]  /*92f0*/  LEA R0, R3, R0, 0x18 ;  /* 0x0000000003007211 */ /* 0x001fe400078ec0ff */
[----:B------:R-:W-:-:S03]  /*9300*/  SHF.L.U32 R3, R5, 0x1f, RZ ;  /* 0x0000001f05037819 */ /* 0x000fc600000006ff */
[----:B------:R-:W-:-:S04]  /*9310*/  VIADD R0, R0, 0xb0 ;  /* 0x000000b000007836 */ /* 0x000fc80000000000 */
[C---:B------:R-:W-:Y:S02]  /*9320*/  IMAD R6, R13.reuse, 0x8, R0 ;  /* 0x000000080d067824 */ /* 0x040fe400078e0200 */
[----:B------:R-:W-:Y:S02]  /*9330*/  VIADD R13, R13, 0x1 ;  /* 0x000000010d0d7836 */ /* 0x000fe40000000000 */
[----:B------:R-:W0:Y:S03]  /*9340*/  SYNCS.PHASECHK.TRANS64.TRYWAIT P0, [R6+URZ], R3 ;  /* 0x00000003060075a7 */ /* 0x000e26000800017f */
[----:B------:R-:W-:-:S04]  /*9350*/  ISETP.NE.AND P1, PT, R13, 0x16, PT ;  /* 0x000000160d00780c */ /* 0x000fc80003f25270 */
[----:B------:R-:W-:Y:S02]  /*9360*/  SEL R2, RZ, 0x1, P1 ;  /* 0x00000001ff027807 */ /* 0x000fe40000800000 */
[----:B------:R-:W-:Y:S02]  /*9370*/  SEL R13, R13, RZ, P1 ;  /* 0x000000ff0d0d7207 */ /* 0x000fe40000800000 */
[----:B------:R-:W-:-:S03]  /*9380*/  LOP3.LUT R8, R5, R2, RZ, 0x3c, !PT ;  /* 0x0000000205087212 */ /* 0x000fc600078e3cff */
[----:B------:R-:W-:Y:S01]  /*9390*/  IMAD R7, R13, 0x8, R0 ;  /* 0x000000080d077824 */ /* 0x000fe200078e0200 */
[----:B------:R-:W-:Y:S01]  /*93a0*/  SHF.L.U32 R4, R8, 0x1f, RZ ;  /* 0x0000001f08047819 */ /* 0x000fe200000006ff */
[----:B0-----:R-:W-:Y:S06]  /*93b0*/  @!P0 BRA `(.L_x_187) ;  /* 0x0000000c00708947 */ /* 0x001fec0003800000 */
.L_x_216:
[----:B------:R-:W1:Y:S01]  /*93c0*/  SYNCS.PHASECHK.TRANS64.TRYWAIT P0, [R7+URZ], R4 ;  /* 0x00000004070075a7 */ /* 0x000e62000800017f */
[----:B------:R-:W-:-:S05]  /*93d0*/  VIADD R2, R13, 0x1 ;  /* 0x000000010d027836 */ /* 0x000fca0000000000 */
[----:B------:R-:W-:-:S04]  /*93e0*/  ISETP.NE.AND P1, PT, R2, 0x16, PT ;  /* 0x000000160200780c */ /* 0x000fc80003f25270 */
[----:B0-----:R-:W-:Y:S02]  /*93f0*/  SEL R3, RZ, 0x1, P1 ;  /* 0x00000001ff037807 */ /* 0x001fe40000800000 */
[----:B------:R-:W-:Y:S02]  /*9400*/  SEL R9, R2, RZ, P1 ;  /* 0x000000ff02097207 */ /* 0x000fe40000800000 */
[----:B------:R-:W-:-:S03]  /*9410*/  LOP3.LUT R8, R8, R3, RZ, 0x3c, !PT ;  /* 0x0000000308087212 */ /* 0x000fc600078e3cff */
[----:B------:R-:W-:Y:S01]  /*9420*/  IMAD R6, R9, 0x8, R0 ;  /* 0x0000000809067824 */ /* 0x000fe200078e0200 */
[----:B------:R-:W-:Y:S01]  /*9430*/  SHF.L.U32 R5, R8, 0x1f, RZ ;  /* 0x0000001f08057819 */ /* 0x000fe200000006ff */
[----:B-1----:R-:W-:Y:S06]  /*9440*/  @!P0 BRA `(.L_x_188) ;  /* 0x0000000c00608947 */ /* 0x002fec0003800000 */
.L_x_217:
[----:B------:R-:W1:Y:S01]  /*9450*/  SYNCS.PHASECHK.TRANS64.TRYWAIT P0, [R6+URZ], R5 ;  /* 0x00000005060075a7 */ /* 0x000e62000800017f */
[----:B------:R-:W-:-:S05]  /*9460*/  VIADD R2, R9, 0x1 ;  /* 0x0000000109027836 */ /* 0x000fca0000000000 */
[----:B------:R-:W-:-:S04]  /*9470*/  ISETP.NE.AND P1, PT, R2, 0x16, PT ;  /* 0x000000160200780c */ /* 0x000fc80003f25270 */
[----:B------:R-:W-:Y:S02]  /*9480*/  SEL R3, RZ, 0x1, P1 ;  /* 0x00000001ff037807 */ /* 0x000fe40000800000 */
[----:B0-----:R-:W-:Y:S02]  /*9490*/  SEL R7, R2, RZ, P1 ;  /* 0x000000ff02077207 */ /* 0x001fe40000800000 */
[----:B------:R-:W-:-:S03]  /*94a0*/  LOP3.LUT R8, R8, R3, RZ, 0x3c, !PT ;  /* 0x0000000308087212 */ /* 0x000fc600078e3cff */
[----:B------:R-:W-:Y:S01]  /*94b0*/  IMAD R9, R7, 0x8, R0 ;  /* 0x0000000807097824 */ /* 0x000fe200078e0200 */
[----:B------:R-:W-:Y:S01]  /*94c0*/  SHF.L.U32 R4, R8, 0x1f, RZ ;  /* 0x0000001f08047819 */ /* 0x000fe200000006ff */
[----:B-1----:R-:W-:Y:S06]  /*94d0*/  @!P0 BRA `(.L_x_189) ;  /* 0x0000000c00508947 */ /* 0x002fec0003800000 */
.L_x_218:
[----:B------:R-:W1:Y:S01]  /*94e0*/  SYNCS.PHASECHK.TRANS64.TRYWAIT P0, [R9+URZ], R4 ;  /* 0x00000004090075a7 */ /* 0x000e62000800017f */
[----:B------:R-:W-:-:S05]  /*94f0*/  VIADD R2, R7, 0x1 ;  /* 0x0000000107027836 */ /* 0x000fca0000000000 */
[----:B------:R-:W-:-:S04]  /*9500*/  ISETP.NE.AND P1, PT, R2, 0x16, PT ;  /* 0x000000160200780c */ /* 0x000fc80003f25270 */
[----:B------:R-:W-:Y:S02]  /*9510*/  SEL R3, RZ, 0x1, P1 ;  /* 0x00000001ff037807 */ /* 0x000fe40000800000 */
[----:B------:R-:W-:Y:S02]  /*9520*/  SEL R7, R2, RZ, P1 ;  /* 0x000000ff02077207 */ /* 0x000fe40000800000 */
[----:B------:R-:W-:-:S03]  /*9530*/  LOP3.LUT R8, R8, R3, RZ, 0x3c, !PT ;  /* 0x0000000308087212 */ /* 0x000fc600078e3cff */
[----:B0-----:R-:W-:Y:S01]  /*9540*/  IMAD R6, R7, 0x8, R0 ;  /* 0x0000000807067824 */ /* 0x001fe200078e0200 */
[----:B------:R-:W-:Y:S01]  /*9550*/  SHF.L.U32 R5, R8, 0x1f, RZ ;  /* 0x0000001f08057819 */ /* 0x000fe200000006ff */
[----:B-1----:R-:W-:Y:S06]  /*9560*/  @!P0 BRA `(.L_x_190) ;  /* 0x0000000c00408947 */ /* 0x002fec0003800000 */
.L_x_219:
        /* <DEDUP_REMOVED lines=9> */
.L_x_220:
        /* <DEDUP_REMOVED lines=9> */
.L_x_221:
        /* <DEDUP_REMOVED lines=9> */
.L_x_222:
        /* <DEDUP_REMOVED lines=9> */
.L_x_223:
        /* <DEDUP_REMOVED lines=9> */
.L_x_224:
        /* <DEDUP_REMOVED lines=9> */
.L_x_225:
        /* <DEDUP_REMOVED lines=9> */
.L_x_226:
        /* <DEDUP_REMOVED lines=9> */
.L_x_227:
        /* <DEDUP_REMOVED lines=9> */
.L_x_228:
        /* <DEDUP_REMOVED lines=9> */
.L_x_229:
        /* <DEDUP_REMOVED lines=9> */
.L_x_230:
        /* <DEDUP_REMOVED lines=9> */
.L_x_231:
        /* <DEDUP_REMOVED lines=9> */
.L_x_232:
        /* <DEDUP_REMOVED lines=9> */
.L_x_233:
        /* <DEDUP_REMOVED lines=9> */
.L_x_234:
        /* <DEDUP_REMOVED lines=9> */
.L_x_235:
[----:B------:R-:W1:Y:S01]  /*9e70*/  SYNCS.PHASECHK.TRANS64.TRYWAIT P0, [R6+URZ], R5 ;  /* 0x00000005060075a7 */ /* 0x000e62000800017f */
[----:B------:R-:W-:-:S05]  /*9e80*/  VIADD R2, R7, 0x1 ;  /* 0x0000000107027836 */ /* 0x000fca0000000000 */
[----:B------:R-:W-:-:S04]  /*9e90*/  ISETP.NE.AND P1, PT, R2, 0x16, PT ;  /* 0x000000160200780c */ /* 0x000fc80003f25270 */
[----:B0-----:R-:W-:Y:S02]  /*9ea0*/  SEL R4, RZ, 0x1, P1 ;  /* 0x00000001ff047807 */ /* 0x001fe40000800000 */
[----:B------:R-:W-:Y:S02]  /*9eb0*/  SEL R3, R2, RZ, P1 ;  /* 0x000000ff02037207 */ /* 0x000fe40000800000 */
[----:B------:R-:W-:Y:S01]  /*9ec0*/  LOP3.LUT R4, R11, R4, RZ, 0x3c, !PT ;  /* 0x000000040b047212 */ /* 0x000fe200078e3cff */
[----:B-1----:R-:W-:Y:S06]  /*9ed0*/  @!P0 BRA `(.L_x_207) ;  /* 0x0000000800388947 */ /* 0x002fec0003800000 */
.L_x_236:
[----:B------:R-:W-:Y:S01]  /*9ee0*/  IMAD R3, R3, 0x8, R0 ;  /* 0x0000000803037824 */ /* 0x000fe200078e0200 */
[----:B------:R-:W-:-:S07]  /*9ef0*/  SHF.L.U32 R0, R4, 0x1f, RZ ;  /* 0x0000001f04007819 */ /* 0x000fce00000006ff */
.L_x_208:
[----:B-1----:R1:W2:Y:S02]  /*9f00*/  SYNCS.PHASECHK.TRANS64.TRYWAIT P0, [R3+URZ], R0 ;  /* 0x00000000030075a7 */ /* 0x0022a4000800017f */
[----:B--2---:R-:W-:Y:S05]  /*9f10*/  @!P0 NANOSLEEP.SYNCS 0x989680 ;  /* 0x009896800000895d */ /* 0x004fea0003900000 */
[----:B------:R-:W2:Y:S02]  /*9f20*/  @!P0 SYNCS.PHASECHK.TRANS64 P0, [R3+URZ], R0 ;  /* 0x00000000030085a7 */ /* 0x000ea4000800007f */
[----:B--2---:R-:W-:Y:S05]  /*9f30*/  @!P0 BRA `(.L_x_208) ;  /* 0xfffffffc00f08947 */ /* 0x004fea000383ffff */
.L_x_185:
[----:B------:R-:W-:Y:S05]  /*9f40*/  BSYNC B0 ;  /* 0x0000000000007941 */ /* 0x000fea0003800000 */
.L_x_184:
[----:B------:R-:W-:Y:S05]  /*9f50*/  EXIT ;  /* 0x000000000000794d */ /* 0x000fea0003800000 */
.L_x_18:
[----:B-1----:R-:W-:-:S04]  /*9f60*/  IMAD.U32 R11, RZ, RZ, UR7 ;  /* 0x00000007ff0b7e24 */ /* 0x002fc8000f8e00ff */
[----:B------:R1:W4:Y:S03]  /*9f70*/  SYNCS.PHASECHK.TRANS64.TRYWAIT P0, [R11+URZ], R10 ;  /* 0x0000000a0b0075a7 */ /* 0x000326000800017f */
[----:B----4-:R-:W-:Y:S05]  /*9f80*/  @!P0 NANOSLEEP.SYNCS 0x989680 ;  /* 0x009896800000895d */ /* 0x010fea0003900000 */
[----:B------:R-:W4:Y:S02]  /*9f90*/  @!P0 SYNCS.PHASECHK.TRANS64 P0, [R11+URZ], R10 ;  /* 0x0000000a0b0085a7 */ /* 0x000f24000800007f */
[----:B----4-:R-:W-:Y:S05]  /*9fa0*/  @!P0 BRA `(.L_x_18) ;  /* 0xfffffffc00ec8947 */ /* 0x010fea000383ffff */
[----:B------:R-:W-:Y:S05]  /*9fb0*/  BRA `(.L_x_17) ;  /* 0xffffff7800087947 */ /* 0x000fea000383ffff */
.L_x_24:
[----:B-1----:R-:W-:-:S04]  /*9fc0*/  IMAD.U32 R12, RZ, RZ, UR12 ;  /* 0x0000000cff0c7e24 */ /* 0x002fc8000f8e00ff */
[----:B------:R1:W4:Y:S03]  /*9fd0*/  SYNCS.PHASECHK.TRANS64.TRYWAIT P0, [R12+URZ], R11 ;  /* 0x0000000b0c0075a7 */ /* 0x000326000800017f */
[----:B----4-:R-:W-:Y:S05]  /*9fe0*/  @!P0 NANOSLEEP.SYNCS 0x989680 ;  /* 0x009896800000895d */ /* 0x010fea0003900000 */
[----:B------:R-:W4:Y:S02]  /*9ff0*/  @!P0 SYNCS.PHASECHK.TRANS64 P0, [R12+URZ], R11 ;  /* 0x0000000b0c0085a7 */ /* 0x000f24000800007f */
[----:B----4-:R-:W-:Y:S05]  /*a000*/  @!P0 BRA `(.L_x_24) ;  /* 0xfffffffc00ec8947 */ /* 0x010fea000383ffff */
[----:B------:R-:W-:Y:S05]  /*a010*/  BRA `(.L_x_23) ;  /* 0xffffff8000447947 */ /* 0x000fea000383ffff */
.L_x_171:
[----:B------:R-:W-:Y:S01]  /*a020*/  BSSY B1, `(.L_x_209) ;  /* 0x0000006000017945 */ /* 0x000fe20003800000 */
[----:B------:R-:W-:-:S07]  /*a030*/  IMAD.MOV.U32 R7, RZ, RZ, -0x1 ;  /* 0xffffffffff077424 */ /* 0x000fce00078e00ff */
[----:B------:R-:W-:Y:S05]  /*a040*/  WARPSYNC.COLLECTIVE R7, `(.L_x_210) ;  /* 0x00000000070c7348 */ /* 0x000fea0003c00000 */
[----:B------:R-:W-:Y:S02]  /*a050*/  ELECT P1, UR62, PT ;  /* 0x00000000003e782f */ /* 0x000fe40003820000 */
[----:B------:R-:W-:Y:S01]  /*a060*/  MOV R7, UR62 ;  /* 0x0000003e00077c02 */ /* 0x000fe20008000f00 */
[----:B------:R-:W-:Y:S10]  /*a070*/  ENDCOLLECTIVE ;  /* 0x000000000000791b */ /* 0x000ff40003800000 */
.L_x_210:
[----:B------:R-:W-:Y:S05]  /*a080*/  BSYNC B1 ;  /* 0x0000000000017941 */ /* 0x000fea0003800000 */
.L_x_209:
[----:B------:R-:W-:Y:S05]  /*a090*/  BRA `(.L_x_211) ;  /* 0xffffffe400bc7947 */ /* 0x000fea000383ffff */
.L_x_174:
[----:B-1----:R1:W2:Y:S02]  /*a0a0*/  SYNCS.PHASECHK.TRANS64.TRYWAIT P1, [R19+URZ+0xb0], R10 ;  /* 0x0000b00a130075a7 */ /* 0x0022a4000802017f */
[----:B--2---:R-:W-:Y:S05]  /*a0b0*/  @!P1 NANOSLEEP.SYNCS 0x989680 ;  /* 0x009896800000995d */ /* 0x004fea0003900000 */
[----:B------:R-:W2:Y:S02]  /*a0c0*/  @!P1 SYNCS.PHASECHK.TRANS64 P1, [R19+URZ+0xb0], R10 ;  /* 0x0000b00a130095a7 */ /* 0x000ea4000802007f */
[----:B--2---:R-:W-:Y:S05]  /*a0d0*/  @!P1 BRA `(.L_x_174) ;  /* 0xfffffffc00f09947 */ /* 0x004fea000383ffff */
[----:B------:R-:W-:Y:S05]  /*a0e0*/  BRA `(.L_x_212) ;  /* 0xffffffe400f07947 */ /* 0x000fea000383ffff */
.L_x_183:
[----:B------:R-:W-:Y:S01]  /*a0f0*/  BSSY B0, `(.L_x_213) ;  /* 0x0000006000007945 */ /* 0x000fe20003800000 */
[----:B------:R-:W-:-:S07]  /*a100*/  IMAD.MOV.U32 R7, RZ, RZ, -0x1 ;  /* 0xffffffffff077424 */ /* 0x000fce00078e00ff */
[----:B------:R-:W-:Y:S05]  /*a110*/  WARPSYNC.COLLECTIVE R7, `(.L_x_214) ;  /* 0x00000000070c7348 */ /* 0x000fea0003c00000 */
[----:B------:R-:W-:Y:S02]  /*a120*/  ELECT P1, UR62, PT ;  /* 0x00000000003e782f */ /* 0x000fe40003820000 */
[----:B------:R-:W-:Y:S01]  /*a130*/  MOV R7, UR62 ;  /* 0x0000003e00077c02 */ /* 0x000fe20008000f00 */
[----:B------:R-:W-:Y:S10]  /*a140*/  ENDCOLLECTIVE ;  /* 0x000000000000791b */ /* 0x000ff40003800000 */
.L_x_214:
[----:B------:R-:W-:Y:S05]  /*a150*/  BSYNC B0 ;  /* 0x0000000000007941 */ /* 0x000fea0003800000 */
.L_x_213:
[----:B------:R-:W-:Y:S01]  /*a160*/  PLOP3.LUT P0, PT, P1, PT, PT, 0x80, 0x0 ;  /* 0x000000000000781c */ /* 0x000fe20000f0f070 */
[----:B------:R-:W-:-:S12]  /*a170*/  BRA `(.L_x_215) ;  /* 0xfffffff0003c7947 */ /* 0x000fd8000383ffff */
.L_x_187:
[----:B0-----:R0:W1:Y:S02]  /*a180*/  SYNCS.PHASECHK.TRANS64.TRYWAIT P0, [R6+URZ], R3 ;  /* 0x00000003060075a7 */ /* 0x001064000800017f */
[----:B-1----:R-:W-:Y:S05]  /*a190*/  @!P0 NANOSLEEP.SYNCS 0x989680 ;  /* 0x009896800000895d */ /* 0x002fea0003900000 */
[----:B------:R-:W1:Y:S02]  /*a1a0*/  @!P0 SYNCS.PHASECHK.TRANS64 P0, [R6+URZ], R3 ;  /* 0x00000003060085a7 */ /* 0x000e64000800007f */
[----:B-1----:R-:W-:Y:S05]  /*a1b0*/  @!P0 BRA `(.L_x_187) ;  /* 0xfffffffc00f08947 */ /* 0x002fea000383ffff */
[----:B------:R-:W-:Y:S05]  /*a1c0*/  BRA `(.L_x_216) ;  /* 0xfffffff0007c7947 */ /* 0x000fea000383ffff */
.L_x_188:
[----:B0-----:R0:W1:Y:S02]  /*a1d0*/  SYNCS.PHASECHK.TRANS64.TRYWAIT P0, [R7+URZ], R4 ;  /* 0x00000004070075a7 */ /* 0x001064000800017f */
[----:B-1----:R-:W-:Y:S05]  /*a1e0*/  @!P0 NANOSLEEP.SYNCS 0x989680 ;  /* 0x009896800000895d */ /* 0x002fea0003900000 */
[----:B------:R-:W1:Y:S02]  /*a1f0*/  @!P0 SYNCS.PHASECHK.TRANS64 P0, [R7+URZ], R4 ;  /* 0x00000004070085a7 */ /* 0x000e64000800007f */
[----:B-1----:R-:W-:Y:S05]  /*a200*/  @!P0 BRA `(.L_x_188) ;  /* 0xfffffffc00f08947 */ /* 0x002fea000383ffff */
[----:B------:R-:W-:Y:S05]  /*a210*/  BRA `(.L_x_217) ;  /* 0xfffffff0008c7947 */ /* 0x000fea000383ffff */
.L_x_189:
[----:B0-----:R0:W1:Y:S02]  /*a220*/  SYNCS.PHASECHK.TRANS64.TRYWAIT P0, [R6+URZ], R5 ;  /* 0x00000005060075a7 */ /* 0x001064000800017f */
[----:B-1----:R-:W-:Y:S05]  /*a230*/  @!P0 NANOSLEEP.SYNCS 0x989680 ;  /* 0x009896800000895d */ /* 0x002fea0003900000 */
[----:B------:R-:W1:Y:S02]  /*a240*/  @!P0 SYNCS.PHASECHK.TRANS64 P0, [R6+URZ], R5 ;  /* 0x00000005060085a7 */ /* 0x000e64000800007f */
[----:B-1----:R-:W-:Y:S05]  /*a250*/  @!P0 BRA `(.L_x_189) ;  /* 0xfffffffc00f08947 */ /* 0x002fea000383ffff */
[----:B------:R-:W-:Y:S05]  /*a260*/  BRA `(.L_x_218) ;  /* 0xfffffff0009c7947 */ /* 0x000fea000383ffff */
.L_x_190:
[----:B0-----:R0:W1:Y:S02]  /*a270*/  SYNCS.PHASECHK.TRANS64.TRYWAIT P0, [R9+URZ], R4 ;  /* 0x00000004090075a7 */ /* 0x001064000800017f */
[----:B-1----:R-:W-:Y:S05]  /*a280*/  @!P0 NANOSLEEP.SYNCS 0x989680 ;  /* 0x009896800000895d */ /* 0x002fea0003900000 */
[----:B------:R-:W1:Y:S02]  /*a290*/  @!P0 SYNCS.PHASECHK.TRANS64 P0, [R9+URZ], R4 ;  /* 0x00000004090085a7 */ /* 0x000e64000800007f */
[----:B-1----:R-:W-:Y:S05]  /*a2a0*/  @!P0 BRA `(.L_x_190) ;  /* 0xfffffffc00f08947 */ /* 0x002fea000383ffff */
[----:B------:R-:W-:Y:S05]  /*a2b0*/  BRA `(.L_x_219) ;  /* 0xfffffff000ac7947 */ /* 0x000fea000383ffff */
.L_x_191:
[----:B0-----:R0:W1:Y:S02]  /*a2c0*/  SYNCS.PHASECHK.TRANS64.TRYWAIT P0, [R6+URZ], R5 ;  /* 0x00000005060075a7 */ /* 0x001064000800017f */
[----:B-1----:R-:W-:Y:S05]  /*a2d0*/  @!P0 NANOSLEEP.SYNCS 0x989680 ;  /* 0x009896800000895d */ /* 0x002fea0003900000 */
[----:B------:R-:W1:Y:S02]  /*a2e0*/  @!P0 SYNCS.PHASECHK.TRANS64 P0, [R6+URZ], R5 ;  /* 0x00000005060085a7 */ /* 0x000e64000800007f */
[----:B-1----:R-:W-:Y:S05]  /*a2f0*/  @!P0 BRA `(.L_x_191) ;  /* 0xfffffffc00f08947 */ /* 0x002fea000383ffff */
[----:B------:R-:W-:Y:S05]  /*a300*/  BRA `(.L_x_220) ;  /* 0xfffffff000bc7947 */ /* 0x000fea000383ffff */
.L_x_192:
[----:B0-----:R0:W1:Y:S02]  /*a310*/  SYNCS.PHASECHK.TRANS64.TRYWAIT P0, [R9+URZ], R4 ;  /* 0x00000004090075a7 */ /* 0x001064000800017f */
[----:B-1----:R-:W-:Y:S05]  /*a320*/  @!P0 NANOSLEEP.SYNCS 0x989680 ;  /* 0x009896800000895d */ /* 0x002fea0003900000 */
[----:B------:R-:W1:Y:S02]  /*a330*/  @!P0 SYNCS.PHASECHK.TRANS64 P0, [R9+URZ], R4 ;  /* 0x00000004090085a7 */ /* 0x000e64000800007f */
[----:B-1----:R-:W-:Y:S05]  /*a340*/  @!P0 BRA `(.L_x_192) ;  /* 0xfffffffc00f08947 */ /* 0x002fea000383ffff */
[----:B------:R-:W-:Y:S05]  /*a350*/  BRA `(.L_x_221) ;  /* 0xfffffff000cc7947 */ /* 0x000fea000383ffff */
.L_x_193:
[----:B0-----:R0:W1:Y:S02]  /*a360*/  SYNCS.PHASECHK.TRANS64.TRYWAIT P0, [R6+URZ], R5 ;  /* 0x00000005060075a7 */ /* 0x001064000800017f */
[----:B-1----:R-:W-:Y:S05]  /*a370*/  @!P0 NANOSLEEP.SYNCS 0x989680 ;  /* 0x009896800000895d */ /* 0x002fea0003900000 */
[----:B------:R-:W1:Y:S02]  /*a380*/  @!P0 SYNCS.PHASECHK.TRANS64 P0, [R6+URZ], R5 ;  /* 0x00000005060085a7 */ /* 0x000e64000800007f */
[----:B-1----:R-:W-:Y:S05]  /*a390*/  @!P0 BRA `(.L_x_193) ;  /* 0xfffffffc00f08947 */ /* 0x002fea000383ffff */
[----:B------:R-:W-:Y:S05]  /*a3a0*/  BRA `(.L_x_222) ;  /* 0xfffffff000dc7947 */ /* 0x000fea000383ffff */
.L_x_194:
[----:B0-----:R0:W1:Y:S02]  /*a3b0*/  SYNCS.PHASECHK.TRANS64.TRYWAIT P0, [R9+URZ], R4 ;  /* 0x00000004090075a7 */ /* 0x001064000800017f */
[----:B-1----:R-:W-:Y:S05]  /*a3c0*/  @!P0 NANOSLEEP.SYNCS 0x989680 ;  /* 0x009896800000895d */ /* 0x002fea0003900000 */
[----:B------:R-:W1:Y:S02]  /*a3d0*/  @!P0 SYNCS.PHASECHK.TRANS64 P0, [R9+URZ], R4 ;  /* 0x00000004090085a7 */ /* 0x000e64000800007f */
[----:B-1----:R-:W-:Y:S05]  /*a3e0*/  @!P0 BRA `(.L_x_194) ;  /* 0xfffffffc00f08947 */ /* 0x002fea000383ffff */
[----:B------:R-:W-:Y:S05]  /*a3f0*/  BRA `(.L_x_223) ;  /* 0xfffffff000ec7947 */ /* 0x000fea000383ffff */
.L_x_195:
[----:B0-----:R0:W1:Y:S02]  /*a400*/  SYNCS.PHASECHK.TRANS64.TRYWAIT P0, [R6+URZ], R5 ;  /* 0x00000005060075a7 */ /* 0x001064000800017f */
[----:B-1----:R-:W-:Y:S05]  /*a410*/  @!P0 NANOSLEEP.SYNCS 0x989680 ;  /* 0x009896800000895d */ /* 0x002fea0003900000 */
[----:B------:R-:W1:Y:S02]  /*a420*/  @!P0 SYNCS.PHASECHK.TRANS64 P0, [R6+URZ], R5 ;  /* 0x00000005060085a7 */ /* 0x000e64000800007f */
[----:B-1----:R-:W-:Y:S05]  /*a430*/  @!P0 BRA `(.L_x_195) ;  /* 0xfffffffc00f08947 */ /* 0x002fea000383ffff */
[----:B------:R-:W-:Y:S05]  /*a440*/  BRA `(.L_x_224) ;  /* 0xfffffff000fc7947 */ /* 0x000fea000383ffff */
.L_x_196:
[----:B0-----:R0:W1:Y:S02]  /*a450*/  SYNCS.PHASECHK.TRANS64.TRYWAIT P0, [R9+URZ], R4 ;  /* 0x00000004090075a7 */ /* 0x001064000800017f */
[----:B-1----:R-:W-:Y:S05]  /*a460*/  @!P0 NANOSLEEP.SYNCS 0x989680 ;  /* 0x009896800000895d */ /* 0x002fea0003900000 */
[----:B------:R-:W1:Y:S02]  /*a470*/  @!P0 SYNCS.PHASECHK.TRANS64 P0, [R9+URZ], R4 ;  /* 0x00000004090085a7 */ /* 0x000e64000800007f */
[----:B-1----:R-:W-:Y:S05]  /*a480*/  @!P0 BRA `(.L_x_196) ;  /* 0xfffffffc00f08947 */ /* 0x002fea000383ffff */
[----:B------:R-:W-:Y:S05]  /*a490*/  BRA `(.L_x_225) ;  /* 0xfffffff4000c7947 */ /* 0x000fea000383ffff */
.L_x_197:
[----:B0-----:R0:W1:Y:S02]  /*a4a0*/  SYNCS.PHASECHK.TRANS64.TRYWAIT P0, [R6+URZ], R5 ;  /* 0x00000005060075a7 */ /* 0x001064000800017f */
[----:B-1----:R-:W-:Y:S05]  /*a4b0*/  @!P0 NANOSLEEP.SYNCS 0x989680 ;  /* 0x009896800000895d */ /* 0x002fea0003900000 */
[----:B------:R-:W1:Y:S02]  /*a4c0*/  @!P0 SYNCS.PHASECHK.TRANS64 P0, [R6+URZ], R5 ;  /* 0x00000005060085a7 */ /* 0x000e64000800007f */
[----:B-1----:R-:W-:Y:S05]  /*a4d0*/  @!P0 BRA `(.L_x_197) ;  /* 0xfffffffc00f08947 */ /* 0x002fea000383ffff */
[----:B------:R-:W-:Y:S05]  /*a4e0*/  BRA `(.L_x_226) ;  /* 0xfffffff4001c7947 */ /* 0x000fea000383ffff */
.L_x_198:
[----:B0-----:R0:W1:Y:S02]  /*a4f0*/  SYNCS.PHASECHK.TRANS64.TRYWAIT P0, [R9+URZ], R4 ;  /* 0x00000004090075a7 */ /* 0x001064000800017f */
[----:B-1----:R-:W-:Y:S05]  /*a500*/  @!P0 NANOSLEEP.SYNCS 0x989680 ;  /* 0x009896800000895d */ /* 0x002fea0003900000 */
[----:B------:R-:W1:Y:S02]  /*a510*/  @!P0 SYNCS.PHASECHK.TRANS64 P0, [R9+URZ], R4 ;  /* 0x00000004090085a7 */ /* 0x000e64000800007f */
[----:B-1----:R-:W-:Y:S05]  /*a520*/  @!P0 BRA `(.L_x_198) ;  /* 0xfffffffc00f08947 */ /* 0x002fea000383ffff */
[----:B------:R-:W-:Y:S05]  /*a530*/  BRA `(.L_x_227) ;  /* 0xfffffff4002c7947 */ /* 0x000fea000383ffff */
.L_x_199:
[----:B0-----:R0:W1:Y:S02]  /*a540*/  SYNCS.PHASECHK.TRANS64.TRYWAIT P0, [R6+URZ], R5 ;  /* 0x00000005060075a7 */ /* 0x001064000800017f */
[----:B-1----:R-:W-:Y:S05]  /*a550*/  @!P0 NANOSLEEP.SYNCS 0x989680 ;  /* 0x009896800000895d */ /* 0x002fea0003900000 */
[----:B------:R-:W1:Y:S02]  /*a560*/  @!P0 SYNCS.PHASECHK.TRANS64 P0, [R6+URZ], R5 ;  /* 0x00000005060085a7 */ /* 0x000e64000800007f */
[----:B-1----:R-:W-:Y:S05]  /*a570*/  @!P0 BRA `(.L_x_199) ;  /* 0xfffffffc00f08947 */ /* 0x002fea000383ffff */
[----:B------:R-:W-:Y:S05]  /*a580*/  BRA `(.L_x_228) ;  /* 0xfffffff4003c7947 */ /* 0x000fea000383ffff */
.L_x_200:
[----:B0-----:R0:W1:Y:S02]  /*a590*/  SYNCS.PHASECHK.TRANS64.TRYWAIT P0, [R9+URZ], R4 ;  /* 0x00000004090075a7 */ /* 0x001064000800017f */
[----:B-1----:R-:W-:Y:S05]  /*a5a0*/  @!P0 NANOSLEEP.SYNCS 0x989680 ;  /* 0x009896800000895d */ /* 0x002fea0003900000 */
[----:B------:R-:W1:Y:S02]  /*a5b0*/  @!P0 SYNCS.PHASECHK.TRANS64 P0, [R9+URZ], R4 ;  /* 0x00000004090085a7 */ /* 0x000e64000800007f */
[----:B-1----:R-:W-:Y:S05]  /*a5c0*/  @!P0 BRA `(.L_x_200) ;  /* 0xfffffffc00f08947 */ /* 0x002fea000383ffff */
[----:B------:R-:W-:Y:S05]  /*a5d0*/  BRA `(.L_x_229) ;  /* 0xfffffff4004c7947 */ /* 0x000fea000383ffff */
.L_x_201:
[----:B0-----:R0:W1:Y:S02]  /*a5e0*/  SYNCS.PHASECHK.TRANS64.TRYWAIT P0, [R6+URZ], R5 ;  /* 0x00000005060075a7 */ /* 0x001064000800017f */
[----:B-1----:R-:W-:Y:S05]  /*a5f0*/  @!P0 NANOSLEEP.SYNCS 0x989680 ;  /* 0x009896800000895d */ /* 0x002fea0003900000 */
[----:B------:R-:W1:Y:S02]  /*a600*/  @!P0 SYNCS.PHASECHK.TRANS64 P0, [R6+URZ], R5 ;  /* 0x00000005060085a7 */ /* 0x000e64000800007f */
[----:B-1----:R-:W-:Y:S05]  /*a610*/  @!P0 BRA `(.L_x_201) ;  /* 0xfffffffc00f08947 */ /* 0x002fea000383ffff */
[----:B------:R-:W-:Y:S05]  /*a620*/  BRA `(.L_x_230) ;  /* 0xfffffff4005c7947 */ /* 0x000fea000383ffff */
.L_x_202:
[----:B0-----:R0:W1:Y:S02]  /*a630*/  SYNCS.PHASECHK.TRANS64.TRYWAIT P0, [R9+URZ], R4 ;  /* 0x00000004090075a7 */ /* 0x001064000800017f */
[----:B-1----:R-:W-:Y:S05]  /*a640*/  @!P0 NANOSLEEP.SYNCS 0x989680 ;  /* 0x009896800000895d */ /* 0x002fea0003900000 */
[----:B------:R-:W1:Y:S02]  /*a650*/  @!P0 SYNCS.PHASECHK.TRANS64 P0, [R9+URZ], R4 ;  /* 0x00000004090085a7 */ /* 0x000e64000800007f */
[----:B-1----:R-:W-:Y:S05]  /*a660*/  @!P0 BRA `(.L_x_202) ;  /* 0xfffffffc00f08947 */ /* 0x002fea000383ffff */
[----:B------:R-:W-:Y:S05]  /*a670*/  BRA `(.L_x_231) ;  /* 0xfffffff4006c7947 */ /* 0x000fea000383ffff */
.L_x_203:
[----:B0-----:R0:W1:Y:S02]  /*a680*/  SYNCS.PHASECHK.TRANS64.TRYWAIT P0, [R6+URZ], R5 ;  /* 0x00000005060075a7 */ /* 0x001064000800017f */
[----:B-1----:R-:W-:Y:S05]  /*a690*/  @!P0 NANOSLEEP.SYNCS 0x989680 ;  /* 0x009896800000895d */ /* 0x002fea0003900000 */
[----:B------:R-:W1:Y:S02]  /*a6a0*/  @!P0 SYNCS.PHASECHK.TRANS64 P0, [R6+URZ], R5 ;  /* 0x00000005060085a7 */ /* 0x000e64000800007f */
[----:B-1----:R-:W-:Y:S05]  /*a6b0*/  @!P0 BRA `(.L_x_203) ;  /* 0xfffffffc00f08947 */ /* 0x002fea000383ffff */
[----:B------:R-:W-:Y:S05]  /*a6c0*/  BRA `(.L_x_232) ;  /* 0xfffffff4007c7947 */ /* 0x000fea000383ffff */
.L_x_204:
[----:B0-----:R0:W1:Y:S02]  /*a6d0*/  SYNCS.PHASECHK.TRANS64.TRYWAIT P0, [R9+URZ], R4 ;  /* 0x00000004090075a7 */ /* 0x001064000800017f */
[----:B-1----:R-:W-:Y:S05]  /*a6e0*/  @!P0 NANOSLEEP.SYNCS 0x989680 ;  /* 0x009896800000895d */ /* 0x002fea0003900000 */
[----:B------:R-:W1:Y:S02]  /*a6f0*/  @!P0 SYNCS.PHASECHK.TRANS64 P0, [R9+URZ], R4 ;  /* 0x00000004090085a7 */ /* 0x000e64000800007f */
[----:B-1----:R-:W-:Y:S05]  /*a700*/  @!P0 BRA `(.L_x_204) ;  /* 0xfffffffc00f08947 */ /* 0x002fea000383ffff */
[----:B------:R-:W-:Y:S05]  /*a710*/  BRA `(.L_x_233) ;  /* 0xfffffff4008c7947 */ /* 0x000fea000383ffff */
.L_x_205:
[----:B0-----:R0:W1:Y:S02]  /*a720*/  SYNCS.PHASECHK.TRANS64.TRYWAIT P0, [R6+URZ], R5 ;  /* 0x00000005060075a7 */ /* 0x001064000800017f */
[----:B-1----:R-:W-:Y:S05]  /*a730*/  @!P0 NANOSLEEP.SYNCS 0x989680 ;  /* 0x009896800000895d */ /* 0x002fea0003900000 */
[----:B------:R-:W1:Y:S02]  /*a740*/  @!P0 SYNCS.PHASECHK.TRANS64 P0, [R6+URZ], R5 ;  /* 0x00000005060085a7 */ /* 0x000e64000800007f */
[----:B-1----:R-:W-:Y:S05]  /*a750*/  @!P0 BRA `(.L_x_205) ;  /* 0xfffffffc00f08947 */ /* 0x002fea000383ffff */
[----:B------:R-:W-:Y:S05]  /*a760*/  BRA `(.L_x_234) ;  /* 0xfffffff4009c7947 */ /* 0x000fea000383ffff */
.L_x_206:
[----:B0-----:R0:W1:Y:S02]  /*a770*/  SYNCS.PHASECHK.TRANS64.TRYWAIT P0, [R9+URZ], R4 ;  /* 0x00000004090075a7 */ /* 0x001064000800017f */
[----:B-1----:R-:W-:Y:S05]  /*a780*/  @!P0 NANOSLEEP.SYNCS 0x989680 ;  /* 0x009896800000895d */ /* 0x002fea0003900000 */
[----:B------:R-:W1:Y:S02]  /*a790*/  @!P0 SYNCS.PHASECHK.TRANS64 P0, [R9+URZ], R4 ;  /* 0x00000004090085a7 */ /* 0x000e64000800007f */
[----:B-1----:R-:W-:Y:S05]  /*a7a0*/  @!P0 BRA `(.L_x_206) ;  /* 0xfffffffc00f08947 */ /* 0x002fea000383ffff */
[----:B------:R-:W-:Y:S05]  /*a7b0*/  BRA `(.L_x_235) ;  /* 0xfffffff400ac7947 */ /* 0x000fea000383ffff */
.L_x_207:
[----:B0-----:R0:W1:Y:S02]  /*a7c0*/  SYNCS.PHASECHK.TRANS64.TRYWAIT P0, [R6+URZ], R5 ;  /* 0x00000005060075a7 */ /* 0x001064000800017f */
[----:B-1----:R-:W-:Y:S05]  /*a7d0*/  @!P0 NANOSLEEP.SYNCS 0x989680 ;  /* 0x009896800000895d */ /* 0x002fea0003900000 */
[----:B------:R-:W1:Y:S02]  /*a7e0*/  @!P0 SYNCS.PHASECHK.TRANS64 P0, [R6+URZ], R5 ;  /* 0x00000005060085a7 */ /* 0x000e64000800007f */
[----:B-1----:R-:W-:Y:S05]  /*a7f0*/  @!P0 BRA `(.L_x_207) ;  /* 0xfffffffc00f08947 */ /* 0x002fea000383ffff */
[----:B------:R-:W-:Y:S05]  /*a800*/  BRA `(.L_x_236) ;  /* 0xfffffff400b47947 */ /* 0x000fea000383ffff */
.L_x_237:
[----:B------:R-:W-:-:S00]  /*a810*/  BRA `(.L_x_237) ;  /* 0xfffffffc00fc7947 */ /* 0x000fc0000383ffff */
[----:B------:R-:W-:-:S00]  /*a820*/  NOP ;  /* 0x0000000000007918 */ /* 0x000fc00000000000 */
        /* <DEDUP_REMOVED lines=13> */
.L_x_238:


//--------------------- .nv.shared._ZN7cutlass13device_kernelINS_4gemm6kernel13GemmUniversalIN4cute5tupleIJiiiiEEENS1_10collective13CollectiveMmaINS1_37MainloopSm90TmaGmmaWarpSpecializedFP8ILi22ENS5_IJNS4_1CILi1EEESB_SB_EEENS1_35KernelTmaWarpSpecializedCooperativeEEENS5_IJNSA_ILi256EEENSA_ILi64EEENSA_ILi32EEEEEENS_12float_e4m3_tENS5_IJlSB_lEEESJ_SK_NS4_8TiledMMAINS4_8MMA_AtomIJNS4_4SM904GMMA30MMA_64x64x32_F32E4M3E4M3_SS_TNILNSO_7ScaleInE1ELSQ_1EEEEEENS4_6LayoutINS5_IJNSA_ILi2EEESB_SB_EEENS5_IJSB_NSA_ILi0EEESW_EEEEENS5_IJNS4_10UnderscoreESZ_SZ_EEEEENS4_13SM90_TMA_LOADENS4_14ComposedLayoutINS4_7SwizzleILi1ELi4ELi3EEENS4_18smem_ptr_flag_bitsILi8EEENST_INS5_IJNSA_ILi8EEESH_EEENS5_IJSH_SB_EEEEEEEvNS4_8identityES12_S1C_vS1D_EENS_8epilogue10collective6detail29Sm90TmaWarpSpecializedAdapterINS1G_15DefaultEpilogueISJ_SK_SK_NS1F_6thread17LinearCombinationISJ_Li1EffLNS1K_9ScaleType4KindE0ELNS_15FloatRoundStyleE2ESJ_EENS1_15EpilogueDefaultEEEEEvvEEEEvNT_6ParamsE --------------------------
	.section	.nv.shared._ZN7cutlass13device_kernelINS_4gemm6kernel13GemmUniversalIN4cute5tupleIJiiiiEEENS1_10collective13CollectiveMmaINS1_37MainloopSm90TmaGmmaWarpSpecializedFP8ILi22ENS5_IJNS4_1CILi1EEESB_SB_EEENS1_35KernelTmaWarpSpecializedCooperativeEEENS5_IJNSA_ILi256EEENSA_ILi64EEENSA_ILi32EEEEEENS_12float_e4m3_tENS5_IJlSB_lEEESJ_SK_NS4_8TiledMMAINS4_8MMA_AtomIJNS4_4SM904GMMA30MMA_64x64x32_F32E4M3E4M3_SS_TNILNSO_7ScaleInE1ELSQ_1EEEEEENS4_6LayoutINS5_IJNSA_ILi2EEESB_SB_EEENS5_IJSB_NSA_ILi0EEESW_EEEEENS5_IJNS4_10UnderscoreESZ_SZ_EEEEENS4_13SM90_TMA_LOADENS4_14ComposedLayoutINS4_7SwizzleILi1ELi4ELi3EEENS4_18smem_ptr_flag_bitsILi8EEENST_INS5_IJNSA_ILi8EEESH_EEENS5_IJSH_SB_EEEEEEEvNS4_8identityES12_S1C_vS1D_EENS_8epilogue10collective6detail29Sm90TmaWarpSpecializedAdapterINS1G_15DefaultEpilogueISJ_SK_SK_NS1F_6thread17LinearCombinationISJ_Li1EffLNS1K_9ScaleType4KindE0ELNS_15FloatRoundStyleE2ESJ_EENS1_15EpilogueDefaultEEEEEvvEEEEvNT_6ParamsE,"aw",@nobits
	.sectionflags	@""
	.align	16
	.zero		1024


//--------------------- .nv.shared.reserved.0     --------------------------
	.section	.nv.shared.reserved.0,"aw",@nobits
	.weak		__nv_reservedSMEM_offset_0_alias
	.size		__nv_reservedSMEM_offset_0_alias, 0, 0
	.other		__nv_reservedSMEM_offset_0_alias,@"STO_CUDA_RESERVED_SHARED STV_DEFAULT"
__nv_reservedSMEM_offset_0_alias:
	.zero		0


//--------------------- .nv.global                --------------------------
	.section	.nv.global,"aw",@nobits
.nv.global:
	.type		_ZN40_INTERNAL_49080036_4_k_cu_d2356f25_164784cute1_E,@object
	.size		_ZN40_INTERNAL_49080036_4_k_cu_d2356f25_164784cute1_E,(_ZN40_INTERNAL_49080036_4_k_cu_d2356f25_164784cuda3std3__45__cpo6cbeginE - _ZN40_INTERNAL_49080036_4_k_cu_d2356f25_164784cute1_E)
_ZN40_INTERNAL_49080036_4_k_cu_d2356f25_164784cute1_E:
	.zero		1
	.type		_ZN40_INTERNAL_49080036_4_k_cu_d2356f25_164784cuda3std3__45__cpo6cbeginE,@object
	.size		_ZN40_INTERNAL_49080036_4_k_cu_d2356f25_164784cuda3std3__45__cpo6cbeginE,(_ZN40_INTERNAL_49080036_4_k_cu_d2356f25_164784cuda3std3__48in_placeE - _ZN40_INTERNAL_49080036_4_k_cu_d2356f25_164784cuda3std3__45__cpo6cbeginE)
_ZN40_INTERNAL_49080036_4_k_cu_d2356f25_164784cuda3std3__45__cpo6cbeginE:
	.zero		1
	.type		_ZN40_INTERNAL_49080036_4_k_cu_d2356f25_164784cuda3std3__48in_placeE,@object
	.size		_ZN40_INTERNAL_49080036_4_k_cu_d2356f25_164784cuda3std3__48in_placeE,(_ZN40_INTERNAL_49080036_4_k_cu_d2356f25_164784cuda3std6ranges3__45__cpo9iter_moveE - _ZN40_INTERNAL_49080036_4_k_cu_d2356f25_164784cuda3std3__48in_placeE)
_ZN40_INTERNAL_49080036_4_k_cu_d2356f25_164784cuda3std3__48in_placeE:
	.zero		1
	.type		_ZN40_INTERNAL_49080036_4_k_cu_d2356f25_164784cuda3std6ranges3__45__cpo9iter_moveE,@object
	.size		_ZN40_INTERNAL_49080036_4_k_cu_d2356f25_164784cuda3std6ranges3__45__cpo9iter_moveE,(_ZN40_INTERNAL_49080036_4_k_cu_d2356f25_164784cuda3std3__45__cpo5beginE - _ZN40_INTERNAL_49080036_4_k_cu_d2356f25_164784cuda3std6ranges3__45__cpo9iter_moveE)
_ZN40_INTERNAL_49080036_4_k_cu_d2356f25_164784cuda3std6ranges3__45__cpo9iter_moveE:
	.zero		1
	.type		_ZN40_INTERNAL_49080036_4_k_cu_d2356f25_164784cuda3std3__45__cpo5beginE,@object
	.size		_ZN40_INTERNAL_49080036_4_k_cu_d2356f25_164784cuda3std3__45__cpo5beginE,(_ZN40_INTERNAL_49080036_4_k_cu_d2356f25_164784cuda3std3__442_GLOBAL__N__49080036_4_k_cu_d2356f25_164786ignoreE - _ZN40_INTERNAL_49080036_4_k_cu_d2356f25_164784cuda3std3__45__cpo5beginE)
_ZN40_INTERNAL_49080036_4_k_cu_d2356f25_164784cuda3std3__45__cpo5beginE:
	.zero		1
	.type		_ZN40_INTERNAL_49080036_4_k_cu_d2356f25_164784cuda3std3__442_GLOBAL__N__49080036_4_k_cu_d2356f25_164786ignoreE,@object
	.size		_ZN40_INTERNAL_49080036_4_k_cu_d2356f25_164784cuda3std3__442_GLOBAL__N__49080036_4_k_cu_d2356f25_164786ignoreE,(_ZN40_INTERNAL_49080036_4_k_cu_d2356f25_164784cute7productE - _ZN40_INTERNAL_49080036_4_k_cu_d2356f25_164784cuda3std3__442_GLOBAL__N__49080036_4_k_cu_d2356f25_164786ignoreE)
_ZN40_INTERNAL_49080036_4_k_cu_d2356f25_164784cuda3std3__442_GLOBAL__N__49080036_4_k_cu_d2356f25_164786ignoreE:
	.zero		1
	.type		_ZN40_INTERNAL_49080036_4_k_cu_d2356f25_164784cute7productE,@object
	.size		_ZN40_INTERNAL_49080036_4_k_cu_d2356f25_164784cute7productE,(_ZN40_INTERNAL_49080036_4_k_cu_d2356f25_164784cuda3std3__45__cpo3endE - _ZN40_INTERNAL_49080036_4_k_cu_d2356f25_164784cute7productE)
_ZN40_INTERNAL_49080036_4_k_cu_d2356f25_164784cute7productE:
	.zero		1
	.type		_ZN40_INTERNAL_49080036_4_k_cu_d2356f25_164784cuda3std3__45__cpo3endE,@object
	.size		_ZN40_INTERNAL_49080036_4_k_cu_d2356f25_164784cuda3std3__45__cpo3endE,(_ZN40_INTERNAL_49080036_4_k_cu_d2356f25_164784cuda3std3__419piecewise_constructE - _ZN40_INTERNAL_49080036_4_k_cu_d2356f25_164784cuda3std3__45__cpo3endE)
_ZN40_INTERNAL_49080036_4_k_cu_d2356f25_164784cuda3std3__45__cpo3endE:
	.zero		1
	.type		_ZN40_INTERNAL_49080036_4_k_cu_d2356f25_164784cuda3std3__419piecewise_constructE,@object
	.size		_ZN40_INTERNAL_49080036_4_k_cu_d2356f25_164784cuda3std3__419piecewise_constructE,(_ZN40_INTERNAL_49080036_4_k_cu_d2356f25_164784cuda3std3__45__cpo4cendE - _ZN40_INTERNAL_49080036_4_k_cu_d2356f25_164784cuda3std3__419piecewise_constructE)
_ZN40_INTERNAL_49080036_4_k_cu_d2356f25_164784cuda3std3__419piecewise_constructE:
	.zero		1
	.type		_ZN40_INTERNAL_49080036_4_k_cu_d2356f25_164784cuda3std3__45__cpo4cendE,@object
	.size		_ZN40_INTERNAL_49080036_4_k_cu_d2356f25_164784cuda3std3__45__cpo4cendE,(_ZN40_INTERNAL_49080036_4_k_cu_d2356f25_164784cuda3std6ranges3__45__cpo4swapE - _ZN40_INTERNAL_49080036_4_k_cu_d2356f25_164784cuda3std3__45__cpo4cendE)
_ZN40_INTERNAL_49080036_4_k_cu_d2356f25_164784cuda3std3__45__cpo4cendE:
	.zero		1
	.type		_ZN40_INTERNAL_49080036_4_k_cu_d2356f25_164784cuda3std6ranges3__45__cpo4swapE,@object
	.size		_ZN40_INTERNAL_49080036_4_k_cu_d2356f25_164784cuda3std6ranges3__45__cpo4swapE,(.L_7 - _ZN40_INTERNAL_49080036_4_k_cu_d2356f25_164784cuda3std6ranges3__45__cpo4swapE)
_ZN40_INTERNAL_49080036_4_k_cu_d2356f25_164784cuda3std6ranges3__45__cpo4swapE:
	.zero		1
.L_7:


//--------------------- .nv.constant0._ZN7cutlass13device_kernelINS_4gemm6kernel13GemmUniversalIN4cute5tupleIJiiiiEEENS1_10collective13CollectiveMmaINS1_37MainloopSm90TmaGmmaWarpSpecializedFP8ILi22ENS5_IJNS4_1CILi1EEESB_SB_EEENS1_35KernelTmaWarpSpecializedCooperativeEEENS5_IJNSA_ILi256EEENSA_ILi64EEENSA_ILi32EEEEEENS_12float_e4m3_tENS5_IJlSB_lEEESJ_SK_NS4_8TiledMMAINS4_8MMA_AtomIJNS4_4SM904GMMA30MMA_64x64x32_F32E4M3E4M3_SS_TNILNSO_7ScaleInE1ELSQ_1EEEEEENS4_6LayoutINS5_IJNSA_ILi2EEESB_SB_EEENS5_IJSB_NSA_ILi0EEESW_EEEEENS5_IJNS4_10UnderscoreESZ_SZ_EEEEENS4_13SM90_TMA_LOADENS4_14ComposedLayoutINS4_7SwizzleILi1ELi4ELi3EEENS4_18smem_ptr_flag_bitsILi8EEENST_INS5_IJNSA_ILi8EEESH_EEENS5_IJSH_SB_EEEEEEEvNS4_8identityES12_S1C_vS1D_EENS_8epilogue10collective6detail29Sm90TmaWarpSpecializedAdapterINS1G_15DefaultEpilogueISJ_SK_SK_NS1F_6thread17LinearCombinationISJ_Li1EffLNS1K_9ScaleType4KindE0ELNS_15FloatRoundStyleE2ESJ_EENS1_15EpilogueDefaultEEEEEvvEEEEvNT_6ParamsE --------------------------
	.section	.nv.constant0._ZN7cutlass13device_kernelINS_4gemm6kernel13GemmUniversalIN4cute5tupleIJiiiiEEENS1_10collective13CollectiveMmaINS1_37MainloopSm90TmaGmmaWarpSpecializedFP8ILi22ENS5_IJNS4_1CILi1EEESB_SB_EEENS1_35KernelTmaWarpSpecializedCooperativeEEENS5_IJNSA_ILi256EEENSA_ILi64EEENSA_ILi32EEEEEENS_12float_e4m3_tENS5_IJlSB_lEEESJ_SK_NS4_8TiledMMAINS4_8MMA_AtomIJNS4_4SM904GMMA30MMA_64x64x32_F32E4M3E4M3_SS_TNILNSO_7ScaleInE1ELSQ_1EEEEEENS4_6LayoutINS5_IJNSA_ILi2EEESB_SB_EEENS5_IJSB_NSA_ILi0EEESW_EEEEENS5_IJNS4_10UnderscoreESZ_SZ_EEEEENS4_13SM90_TMA_LOADENS4_14ComposedLayoutINS4_7SwizzleILi1ELi4ELi3EEENS4_18smem_ptr_flag_bitsILi8EEENST_INS5_IJNSA_ILi8EEESH_EEENS5_IJSH_SB_EEEEEEEvNS4_8identityES12_S1C_vS1D_EENS_8epilogue10collective6detail29Sm90TmaWarpSpecializedAdapterINS1G_15DefaultEpilogueISJ_SK_SK_NS1F_6thread17LinearCombinationISJ_Li1EffLNS1K_9ScaleType4KindE0ELNS_15FloatRoundStyleE2ESJ_EENS1_15EpilogueDefaultEEEEEvvEEEEvNT_6ParamsE,"a",@progbits
	.sectionflags	@""
	.align	4
.nv.constant0._ZN7cutlass13device_kernelINS_4gemm6kernel13GemmUniversalIN4cute5tupleIJiiiiEEENS1_10collective13CollectiveMmaINS1_37MainloopSm90TmaGmmaWarpSpecializedFP8ILi22ENS5_IJNS4_1CILi1EEESB_SB_EEENS1_35KernelTmaWarpSpecializedCooperativeEEENS5_IJNSA_ILi256EEENSA_ILi64EEENSA_ILi32EEEEEENS_12float_e4m3_tENS5_IJlSB_lEEESJ_SK_NS4_8TiledMMAINS4_8MMA_AtomIJNS4_4SM904GMMA30MMA_64x64x32_F32E4M3E4M3_SS_TNILNSO_7ScaleInE1ELSQ_1EEEEEENS4_6LayoutINS5_IJNSA_ILi2EEESB_SB_EEENS5_IJSB_NSA_ILi0EEESW_EEEEENS5_IJNS4_10UnderscoreESZ_SZ_EEEEENS4_13SM90_TMA_LOADENS4_14ComposedLayoutINS4_7SwizzleILi1ELi4ELi3EEENS4_18smem_ptr_flag_bitsILi8EEENST_INS5_IJNSA_ILi8EEESH_EEENS5_IJSH_SB_EEEEEEEvNS4_8identityES12_S1C_vS1D_EENS_8epilogue10collective6detail29Sm90TmaWarpSpecializedAdapterINS1G_15DefaultEpilogueISJ_SK_SK_NS1F_6thread17LinearCombinationISJ_Li1EffLNS1K_9ScaleType4KindE0ELNS_15FloatRoundStyleE2ESJ_EENS1_15EpilogueDefaultEEEEEvvEEEEvNT_6ParamsE:
	.zero		1664


//--------------------- SYMBOLS --------------------------

	.type		.nv.reservedSmem.offset0,@object
	.size		.nv.reservedSmem.offset0,0x4
